// auto-generated by cutlass_sweep.gemm — config: {"arch": "sm_100", "cluster_m": 1, "cluster_n": 1, "dtype": "fp16", "dtype_b": "fp16", "layout": "nt", "stages": 0, "tile_k": 64, "tile_m": 128, "tile_n": 256}
#include "cutlass/cutlass.h"
#include "cutlass/gemm/collective/collective_builder.hpp"
#include "cutlass/gemm/device/gemm_universal_adapter.h"
#include "cutlass/gemm/kernel/gemm_universal.hpp"
#include "cutlass/epilogue/collective/collective_builder.hpp"

using ElemA = cutlass::half_t;
using ElemB = cutlass::half_t;
using ElemCD = cutlass::half_t;
using Acc  = float;
using TileShape    = cute::Shape<cute::_128, cute::_256, cute::_64>;
using ClusterShape = cute::Shape<cute::_1, cute::_1, cute::_1>;

using CollectiveEpilogue = typename cutlass::epilogue::collective::CollectiveBuilder<
    cutlass::arch::Sm100, cutlass::arch::OpClassTensorOp,
    TileShape, ClusterShape,
    cutlass::epilogue::collective::EpilogueTileAuto,
    Acc, Acc,
    ElemCD, cutlass::layout::RowMajor, 128 / cutlass::sizeof_bits<ElemCD>::value,
    ElemCD, cutlass::layout::RowMajor, 128 / cutlass::sizeof_bits<ElemCD>::value,
    cutlass::epilogue::collective::EpilogueScheduleAuto
  >::CollectiveOp;

using CollectiveMainloop = typename cutlass::gemm::collective::CollectiveBuilder<
    cutlass::arch::Sm100, cutlass::arch::OpClassTensorOp,
    ElemA, cutlass::layout::RowMajor, 128 / cutlass::sizeof_bits<ElemA>::value,
    ElemB, cutlass::layout::ColumnMajor, 128 / cutlass::sizeof_bits<ElemB>::value,
    Acc,
    TileShape, ClusterShape,
    cutlass::gemm::collective::StageCountAutoCarveout<static_cast<int>(sizeof(typename CollectiveEpilogue::SharedStorage))>,
    cutlass::gemm::collective::KernelScheduleAuto
  >::CollectiveOp;

using GemmKernel = cutlass::gemm::kernel::GemmUniversal<
    cute::Shape<int,int,int,int>,
    CollectiveMainloop,
    CollectiveEpilogue
>;
using Gemm = cutlass::gemm::device::GemmUniversalAdapter<GemmKernel>;

// Force the device kernel symbol into the cubin without needing a host main.
auto* _anchor = &cutlass::device_kernel<GemmKernel>;


// ===== COMPILED SASS (sm_100a) =====

	.target	sm_100a

	.elftype	@"ET_EXEC"


//--------------------- .note.nv.tkinfo           --------------------------
	.section	.note.nv.tkinfo,"",@"SHT_NOTE"
	.sectionflags	@"SHF_NOTE_NV_TKINFO"
	.tkinfo
        /*0018*/ 	.word	0x00000002
        /*0030*/ 	.string	""
        /*0030*/ 	.string	"ptxas"
        /*0030*/ 	.string	"Cuda compilation tools, release 13.0, V13.0.88"
        /*0030*/ 	.string	"Build cuda_13.0.r13.0/compiler.36424714_0"
        /*0030*/ 	.string	"-arch sm_100a -m 64 "



//--------------------- .note.nv.cuinfo           --------------------------
	.section	.note.nv.cuinfo,"",@"SHT_NOTE"
	.sectionflags	@"SHF_NOTE_NV_CUINFO"
        /*0018*/ 	.short	0x0002
        /*001a*/ 	.short	0x0064
        /*001c*/ 	.short	0x0082
	.zero		2


//--------------------- .nv.info                  --------------------------
	.section	.nv.info,"",@"SHT_CUDA_INFO"
	.align	4


	//----- nvinfo : EIATTR_REGCOUNT
	.align		4
        /*0000*/ 	.byte	0x04, 0x2f
        /*0002*/ 	.short	(.L_19 - .L_18)
	.align		4
.L_18:
        /*0004*/ 	.word	index@(_ZN7cutlass13device_kernelINS_4gemm6kernel13GemmUniversalIN4cute5tupleIJiiiiEEENS1_10collective13CollectiveMmaINS1_35MainloopSm100TmaUmmaWarpSpecializedILi3ELi2ELi2ENS5_IJNS4_1CILi1EEESB_SB_EEEEENS5_IJNSA_ILi128EEENSA_ILi256EEENSA_ILi64EEEEEENS_6half_tENS5_IJlSB_lEEESI_SJ_NS4_8TiledMMAINS4_8MMA_AtomIJNS4_20SM100_MMA_F16BF16_SSISI_SI_fLi128ELi256ELNS4_4UMMA5MajorE0ELSO_0ELNSN_7ScaleInE0ELSP_0EEEEEENS4_6LayoutISC_NS5_IJNSA_ILi0EEEST_ST_EEEEENS5_IJNS4_10UnderscoreESW_SW_EEEEENS4_13SM90_TMA_LOADENS4_14ComposedLayoutINS4_7SwizzleILi3ELi4ELi3EEENS4_18smem_ptr_flag_bitsILi16EEENSS_INS5_IJNSA_ILi8EEESG_EEENS5_IJSG_SB_EEEEEEEvNS4_8identityESZ_S19_vS1A_EENS_8epilogue10collective18CollectiveEpilogueINS1C_23Sm100TmaWarpSpecializedILi4ELi2ELi64ELb1ELb0EEEJSH_NS5_IJNSS_ISE_SB_EENSS_ISG_SB_EEEEESI_SJ_SI_SJ_NS1C_6fusion15FusionCallbacksIS1G_NS1K_17LinearCombinationISI_fSI_fLNS_15FloatRoundStyleE2EEESH_S1J_JEEENS4_5SM1004TMEM4LOAD26SM100_TMEM_LOAD_32dp32b64xESZ_S19_NS4_39AutoVectorizingCopyWithAssumedAlignmentILi128EEENS4_14SM90_TMA_STOREES19_S1V_S1V_EEEvvEEEEvNT_6ParamsE)
        /*0008*/ 	.word	0x000000b9


	//----- nvinfo : EIATTR_FRAME_SIZE
	.align		4
.L_19:
        /*000c*/ 	.byte	0x04, 0x11
        /*000e*/ 	.short	(.L_21 - .L_20)
	.align		4
.L_20:
        /*0010*/ 	.word	index@($__internal_2_$__cuda_sm10x_tcgen05_guardrail_trap_unallocated_columns_being_dealloced)
        /*0014*/ 	.word	0x00000000


	//----- nvinfo : EIATTR_FRAME_SIZE
	.align		4
.L_21:
        /*0018*/ 	.byte	0x04, 0x11
        /*001a*/ 	.short	(.L_23 - .L_22)
	.align		4
.L_22:
        /*001c*/ 	.word	index@($__internal_1_$__cuda_sm10x_tcgen05_guardrail_trap_phase_invalid_during_alloc)
        /*0020*/ 	.word	0x00000000


	//----- nvinfo : EIATTR_FRAME_SIZE
	.align		4
.L_23:
        /*0024*/ 	.byte	0x04, 0x11
        /*0026*/ 	.short	(.L_25 - .L_24)
	.align		4
.L_24:
        /*0028*/ 	.word	index@($__internal_0_$__cuda_sm10x_tcgen05_guardrail_trap_col_being_dealloced_not_returned_by_alloc)
        /*002c*/ 	.word	0x00000000


	//----- nvinfo : EIATTR_FRAME_SIZE
	.align		4
.L_25:
        /*0030*/ 	.byte	0x04, 0x11
        /*0032*/ 	.short	(.L_27 - .L_26)
	.align		4
.L_26:
        /*0034*/ 	.word	index@(_ZN7cutlass13device_kernelINS_4gemm6kernel13GemmUniversalIN4cute5tupleIJiiiiEEENS1_10collective13CollectiveMmaINS1_35MainloopSm100TmaUmmaWarpSpecializedILi3ELi2ELi2ENS5_IJNS4_1CILi1EEESB_SB_EEEEENS5_IJNSA_ILi128EEENSA_ILi256EEENSA_ILi64EEEEEENS_6half_tENS5_IJlSB_lEEESI_SJ_NS4_8TiledMMAINS4_8MMA_AtomIJNS4_20SM100_MMA_F16BF16_SSISI_SI_fLi128ELi256ELNS4_4UMMA5MajorE0ELSO_0ELNSN_7ScaleInE0ELSP_0EEEEEENS4_6LayoutISC_NS5_IJNSA_ILi0EEEST_ST_EEEEENS5_IJNS4_10UnderscoreESW_SW_EEEEENS4_13SM90_TMA_LOADENS4_14ComposedLayoutINS4_7SwizzleILi3ELi4ELi3EEENS4_18smem_ptr_flag_bitsILi16EEENSS_INS5_IJNSA_ILi8EEESG_EEENS5_IJSG_SB_EEEEEEEvNS4_8identityESZ_S19_vS1A_EENS_8epilogue10collective18CollectiveEpilogueINS1C_23Sm100TmaWarpSpecializedILi4ELi2ELi64ELb1ELb0EEEJSH_NS5_IJNSS_ISE_SB_EENSS_ISG_SB_EEEEESI_SJ_SI_SJ_NS1C_6fusion15FusionCallbacksIS1G_NS1K_17LinearCombinationISI_fSI_fLNS_15FloatRoundStyleE2EEESH_S1J_JEEENS4_5SM1004TMEM4LOAD26SM100_TMEM_LOAD_32dp32b64xESZ_S19_NS4_39AutoVectorizingCopyWithAssumedAlignmentILi128EEENS4_14SM90_TMA_STOREES19_S1V_S1V_EEEvvEEEEvNT_6ParamsE)
        /*0038*/ 	.word	0x00000000


	//----- nvinfo : EIATTR_MIN_STACK_SIZE
	.align		4
.L_27:
        /*003c*/ 	.byte	0x04, 0x12
        /*003e*/ 	.short	(.L_29 - .L_28)
	.align		4
.L_28:
        /*0040*/ 	.word	index@(_ZN7cutlass13device_kernelINS_4gemm6kernel13GemmUniversalIN4cute5tupleIJiiiiEEENS1_10collective13CollectiveMmaINS1_35MainloopSm100TmaUmmaWarpSpecializedILi3ELi2ELi2ENS5_IJNS4_1CILi1EEESB_SB_EEEEENS5_IJNSA_ILi128EEENSA_ILi256EEENSA_ILi64EEEEEENS_6half_tENS5_IJlSB_lEEESI_SJ_NS4_8TiledMMAINS4_8MMA_AtomIJNS4_20SM100_MMA_F16BF16_SSISI_SI_fLi128ELi256ELNS4_4UMMA5MajorE0ELSO_0ELNSN_7ScaleInE0ELSP_0EEEEEENS4_6LayoutISC_NS5_IJNSA_ILi0EEEST_ST_EEEEENS5_IJNS4_10UnderscoreESW_SW_EEEEENS4_13SM90_TMA_LOADENS4_14ComposedLayoutINS4_7SwizzleILi3ELi4ELi3EEENS4_18smem_ptr_flag_bitsILi16EEENSS_INS5_IJNSA_ILi8EEESG_EEENS5_IJSG_SB_EEEEEEEvNS4_8identityESZ_S19_vS1A_EENS_8epilogue10collective18CollectiveEpilogueINS1C_23Sm100TmaWarpSpecializedILi4ELi2ELi64ELb1ELb0EEEJSH_NS5_IJNSS_ISE_SB_EENSS_ISG_SB_EEEEESI_SJ_SI_SJ_NS1C_6fusion15FusionCallbacksIS1G_NS1K_17LinearCombinationISI_fSI_fLNS_15FloatRoundStyleE2EEESH_S1J_JEEENS4_5SM1004TMEM4LOAD26SM100_TMEM_LOAD_32dp32b64xESZ_S19_NS4_39AutoVectorizingCopyWithAssumedAlignmentILi128EEENS4_14SM90_TMA_STOREES19_S1V_S1V_EEEvvEEEEvNT_6ParamsE)
        /*0044*/ 	.word	0x00000000
.L_29:


//--------------------- .nv.compat                --------------------------
	.section	.nv.compat,"",@"SHT_CUDA_COMPAT_INFO"
	.align	4
        /*0000*/ 	.byte	0x02, 0x09, 0x01, 0x00, 0x02, 0x02, 0x02, 0x00, 0x02, 0x05, 0x05, 0x00, 0x03, 0x07, 0x01, 0x01
        /*0010*/ 	.byte	0x02, 0x03, 0x01, 0x00, 0x02, 0x06, 0x01, 0x00, 0x04, 0x0b, 0x08, 0x00, 0x09, 0x00, 0x00, 0x00
        /*0020*/ 	.byte	0x00, 0x00, 0x00, 0x00


//--------------------- .nv.info._ZN7cutlass13device_kernelINS_4gemm6kernel13GemmUniversalIN4cute5tupleIJiiiiEEENS1_10collective13CollectiveMmaINS1_35MainloopSm100TmaUmmaWarpSpecializedILi3ELi2ELi2ENS5_IJNS4_1CILi1EEESB_SB_EEEEENS5_IJNSA_ILi128EEENSA_ILi256EEENSA_ILi64EEEEEENS_6half_tENS5_IJlSB_lEEESI_SJ_NS4_8TiledMMAINS4_8MMA_AtomIJNS4_20SM100_MMA_F16BF16_SSISI_SI_fLi128ELi256ELNS4_4UMMA5MajorE0ELSO_0ELNSN_7ScaleInE0ELSP_0EEEEEENS4_6LayoutISC_NS5_IJNSA_ILi0EEEST_ST_EEEEENS5_IJNS4_10UnderscoreESW_SW_EEEEENS4_13SM90_TMA_LOADENS4_14ComposedLayoutINS4_7SwizzleILi3ELi4ELi3EEENS4_18smem_ptr_flag_bitsILi16EEENSS_INS5_IJNSA_ILi8EEESG_EEENS5_IJSG_SB_EEEEEEEvNS4_8identityESZ_S19_vS1A_EENS_8epilogue10collective18CollectiveEpilogueINS1C_23Sm100TmaWarpSpecializedILi4ELi2ELi64ELb1ELb0EEEJSH_NS5_IJNSS_ISE_SB_EENSS_ISG_SB_EEEEESI_SJ_SI_SJ_NS1C_6fusion15FusionCallbacksIS1G_NS1K_17LinearCombinationISI_fSI_fLNS_15FloatRoundStyleE2EEESH_S1J_JEEENS4_5SM1004TMEM4LOAD26SM100_TMEM_LOAD_32dp32b64xESZ_S19_NS4_39AutoVectorizingCopyWithAssumedAlignmentILi128EEENS4_14SM90_TMA_STOREES19_S1V_S1V_EEEvvEEEEvNT_6ParamsE --------------------------
	.section	.nv.info._ZN7cutlass13device_kernelINS_4gemm6kernel13GemmUniversalIN4cute5tupleIJiiiiEEENS1_10collective13CollectiveMmaINS1_35MainloopSm100TmaUmmaWarpSpecializedILi3ELi2ELi2ENS5_IJNS4_1CILi1EEESB_SB_EEEEENS5_IJNSA_ILi128EEENSA_ILi256EEENSA_ILi64EEEEEENS_6half_tENS5_IJlSB_lEEESI_SJ_NS4_8TiledMMAINS4_8MMA_AtomIJNS4_20SM100_MMA_F16BF16_SSISI_SI_fLi128ELi256ELNS4_4UMMA5MajorE0ELSO_0ELNSN_7ScaleInE0ELSP_0EEEEEENS4_6LayoutISC_NS5_IJNSA_ILi0EEEST_ST_EEEEENS5_IJNS4_10UnderscoreESW_SW_EEEEENS4_13SM90_TMA_LOADENS4_14ComposedLayoutINS4_7SwizzleILi3ELi4ELi3EEENS4_18smem_ptr_flag_bitsILi16EEENSS_INS5_IJNSA_ILi8EEESG_EEENS5_IJSG_SB_EEEEEEEvNS4_8identityESZ_S19_vS1A_EENS_8epilogue10collective18CollectiveEpilogueINS1C_23Sm100TmaWarpSpecializedILi4ELi2ELi64ELb1ELb0EEEJSH_NS5_IJNSS_ISE_SB_EENSS_ISG_SB_EEEEESI_SJ_SI_SJ_NS1C_6fusion15FusionCallbacksIS1G_NS1K_17LinearCombinationISI_fSI_fLNS_15FloatRoundStyleE2EEESH_S1J_JEEENS4_5SM1004TMEM4LOAD26SM100_TMEM_LOAD_32dp32b64xESZ_S19_NS4_39AutoVectorizingCopyWithAssumedAlignmentILi128EEENS4_14SM90_TMA_STOREES19_S1V_S1V_EEEvvEEEEvNT_6ParamsE,"",@"SHT_CUDA_INFO"
	.sectionflags	@""
	.align	4


	//----- nvinfo : EIATTR_CUDA_API_VERSION
	.align		4
        /*0000*/ 	.byte	0x04, 0x37
        /*0002*/ 	.short	(.L_31 - .L_30)
.L_30:
        /*0004*/ 	.word	0x00000082


	//----- nvinfo : EIATTR_KPARAM_INFO
	.align		4
.L_31:
        /*0008*/ 	.byte	0x04, 0x17
        /*000a*/ 	.short	(.L_33 - .L_32)
.L_32:
        /*000c*/ 	.word	0x00000000
        /*0010*/ 	.short	0x0000
        /*0012*/ 	.short	0x0000
        /*0014*/ 	.byte	0x00, 0xf0, 0x01, 0x20


	//----- nvinfo : EIATTR_AT_ENTRY_FRAGMENTS
	.align		4
.L_33:
        /*0018*/ 	.byte	0x04, 0x4f
        /*001a*/ 	.short	(.L_35 - .L_34)


	//   ....[0]....
.L_34:
        /*001c*/ 	.word	0x00000006


	//----- nvinfo : EIATTR_RESERVED_SMEM_USED
	.align		4
.L_35:
        /*0020*/ 	.byte	0x01, 0x41
	.zero		2


	//----- nvinfo : EIATTR_SPARSE_MMA_MASK
	.align		4
        /*0024*/ 	.byte	0x03, 0x50
        /*0026*/ 	.short	0x0000


	//----- nvinfo : EIATTR_TCGEN05_1CTA_USED
	.align		4
        /*0028*/ 	.byte	0x01, 0x51
	.zero		2


	//----- nvinfo : EIATTR_MAXREG_COUNT
	.align		4
        /*002c*/ 	.byte	0x03, 0x1b
        /*002e*/ 	.short	0x00ff


	//----- nvinfo : EIATTR_NUM_BARRIERS
	.align		4
        /*0030*/ 	.byte	0x02, 0x4c
        /*0032*/ 	.byte	0x07
	.zero		1


	//----- nvinfo : EIATTR_EXTERNS
	.align		4
        /*0034*/ 	.byte	0x04, 0x0f
        /*0036*/ 	.short	(.L_37 - .L_36)


	//   ....[0]....
	.align		4
.L_36:
        /*0038*/ 	.word	index@(__assertfail)


	//----- nvinfo : EIATTR_MERCURY_ISA_VERSION
	.align		4
.L_37:
        /*003c*/ 	.byte	0x03, 0x5f
        /*003e*/ 	.short	0x0101


	//----- nvinfo : EIATTR_INT_WARP_WIDE_INSTR_OFFSETS
	.align		4
        /*0040*/ 	.byte	0x04, 0x31
        /*0042*/ 	.short	(.L_39 - .L_38)


	//   ....[0]....
.L_38:
        /*0044*/ 	.word	0x00001d90


	//   ....[1]....
        /*0048*/ 	.word	0x00003630


	//   ....[2]....
        /*004c*/ 	.word	0x00003650


	//   ....[3]....
        /*0050*/ 	.word	0x00003680


	//   ....[4]....
        /*0054*/ 	.word	0x00003fc0


	//   ....[5]....
        /*0058*/ 	.word	0x00004030


	//   ....[6]....
        /*005c*/ 	.word	0x00004110


	//   ....[7]....
        /*0060*/ 	.word	0x00004190


	//   ....[8]....
        /*0064*/ 	.word	0x000042a0


	//   ....[9]....
        /*0068*/ 	.word	0x00004330


	//   ....[10]....
        /*006c*/ 	.word	0x00004510


	//   ....[11]....
        /*0070*/ 	.word	0x00004670


	//----- nvinfo : EIATTR_COOP_GROUP_MASK_REGIDS
	.align		4
.L_39:
        /*0074*/ 	.byte	0x04, 0x29
        /*0076*/ 	.short	(.L_41 - .L_40)


	//   ....[0]....
.L_40:
        /*0078*/ 	.word	0xffffffff


	//   ....[1]....
        /*007c*/ 	.word	0xffffffff


	//   ....[2]....
        /*0080*/ 	.word	0xffffffff


	//   ....[3]....
        /*0084*/ 	.word	0xffffffff


	//   ....[4]....
        /*0088*/ 	.word	0xffffffff


	//   ....[5]....
        /*008c*/ 	.word	0xffffffff


	//   ....[6]....
        /*0090*/ 	.word	0xffffffff


	//   ....[7]....
        /*0094*/ 	.word	0xffffffff


	//   ....[8]....
        /*0098*/ 	.word	0xffffffff


	//   ....[9]....
        /*009c*/ 	.word	0xffffffff


	//   ....[10]....
        /*00a0*/ 	.word	0xffffffff


	//   ....[11]....
        /*00a4*/ 	.word	0xffffffff


	//   ....[12]....
        /*00a8*/ 	.word	0xffffffff


	//----- nvinfo : EIATTR_COOP_GROUP_INSTR_OFFSETS
	.align		4
.L_41:
        /*00ac*/ 	.byte	0x04, 0x28
        /*00ae*/ 	.short	(.L_43 - .L_42)


	//   ....[0]....
.L_42:
        /*00b0*/ 	.word	0x00000090


	//   ....[1]....
        /*00b4*/ 	.word	0x000004d0


	//   ....[2]....
        /*00b8*/ 	.word	0x00000620


	//   ....[3]....
        /*00bc*/ 	.word	0x000007c0


	//   ....[4]....
        /*00c0*/ 	.word	0x000008c0


	//   ....[5]....
        /*00c4*/ 	.word	0x00000a30


	//   ....[6]....
        /*00c8*/ 	.word	0x00000b90


	//   ....[7]....
        /*00cc*/ 	.word	0x00001c70


	//   ....[8]....
        /*00d0*/ 	.word	0x000029c0


	//   ....[9]....
        /*00d4*/ 	.word	0x00002bd0


	//   ....[10]....
        /*00d8*/ 	.word	0x00002c00


	//   ....[11]....
        /*00dc*/ 	.word	0x00003510


	//   ....[12]....
        /*00e0*/ 	.word	0x00003740


	//----- nvinfo : EIATTR_VRC_CTA_INIT_COUNT
	.align		4
.L_43:
        /*00e4*/ 	.byte	0x02, 0x4a
        /*00e6*/ 	.byte	0x80
	.zero		1


	//----- nvinfo : EIATTR_SYSCALL_OFFSETS
	.align		4
        /*00e8*/ 	.byte	0x04, 0x46
        /*00ea*/ 	.short	(.L_45 - .L_44)


	//   ....[0]....
.L_44:
        /*00ec*/ 	.word	0x00005120


	//   ....[1]....
        /*00f0*/ 	.word	0x00005210


	//   ....[2]....
        /*00f4*/ 	.word	0x00005b80


	//   ....[3]....
        /*00f8*/ 	.word	0x00007040


	//   ....[4]....
        /*00fc*/ 	.word	0x00008460


	//   ....[5]....
        /*0100*/ 	.word	0x00009870


	//----- nvinfo : EIATTR_MBARRIER_INSTR_OFFSETS
	.align		4
.L_45:
        /*0104*/ 	.byte	0x04, 0x39
        /*0106*/ 	.short	(.L_47 - .L_46)


	//   ....[0]....
.L_46:
        /*0108*/ 	.word	0x000005b0
        /*010c*/ 	.word	0x000000ff
        /*0110*/ 	.word	0x00000000
        /*0114*/ 	.short	0x0100
        /*0116*/ 	.byte	0x05
	.zero		1


	//   ....[1]....
        /*0118*/ 	.word	0x000005c0
        /*011c*/ 	.word	0x000000ff
        /*0120*/ 	.word	0x00000018
        /*0124*/ 	.short	0x0100
        /*0126*/ 	.byte	0x05
	.zero		1


	//   ....[2]....
        /*0128*/ 	.word	0x000005d0
        /*012c*/ 	.word	0x000000ff
        /*0130*/ 	.word	0x00000008
        /*0134*/ 	.short	0x0100
        /*0136*/ 	.byte	0x05
	.zero		1


	//   ....[3]....
        /*0138*/ 	.word	0x000005e0
        /*013c*/ 	.word	0x000000ff
        /*0140*/ 	.word	0x00000020
        /*0144*/ 	.short	0x0100
        /*0146*/ 	.byte	0x05
	.zero		1


	//   ....[4]....
        /*0148*/ 	.word	0x000005f0
        /*014c*/ 	.word	0x000000ff
        /*0150*/ 	.word	0x00000010
        /*0154*/ 	.short	0x0100
        /*0156*/ 	.byte	0x05
	.zero		1


	//   ....[5]....
        /*0158*/ 	.word	0x00000600
        /*015c*/ 	.word	0x000000ff
        /*0160*/ 	.word	0x00000028
        /*0164*/ 	.short	0x0100
        /*0166*/ 	.byte	0x05
	.zero		1


	//   ....[6]....
        /*0168*/ 	.word	0x00000730
        /*016c*/ 	.word	0x000000ff
        /*0170*/ 	.word	0x00000030
        /*0174*/ 	.short	0x0100
        /*0176*/ 	.byte	0x07
	.zero		1


	//   ....[7]....
        /*0178*/ 	.word	0x00000740
        /*017c*/ 	.word	0x000000ff
        /*0180*/ 	.word	0x00000050
        /*0184*/ 	.short	0x0100
        /*0186*/ 	.byte	0x07
	.zero		1


	//   ....[8]....
        /*0188*/ 	.word	0x00000750
        /*018c*/ 	.word	0x000000ff
        /*0190*/ 	.word	0x00000038
        /*0194*/ 	.short	0x0100
        /*0196*/ 	.byte	0x07
	.zero		1


	//   ....[9]....
        /*0198*/ 	.word	0x00000760
        /*019c*/ 	.word	0x000000ff
        /*01a0*/ 	.word	0x00000058
        /*01a4*/ 	.short	0x0100
        /*01a6*/ 	.byte	0x07
	.zero		1


	//   ....[10]....
        /*01a8*/ 	.word	0x00000770
        /*01ac*/ 	.word	0x000000ff
        /*01b0*/ 	.word	0x00000040
        /*01b4*/ 	.short	0x0100
        /*01b6*/ 	.byte	0x07
	.zero		1


	//   ....[11]....
        /*01b8*/ 	.word	0x00000780
        /*01bc*/ 	.word	0x000000ff
        /*01c0*/ 	.word	0x00000060
        /*01c4*/ 	.short	0x0100
        /*01c6*/ 	.byte	0x07
	.zero		1


	//   ....[12]....
        /*01c8*/ 	.word	0x00000790
        /*01cc*/ 	.word	0x000000ff
        /*01d0*/ 	.word	0x00000048
        /*01d4*/ 	.short	0x0100
        /*01d6*/ 	.byte	0x07
	.zero		1


	//   ....[13]....
        /*01d8*/ 	.word	0x000007a0
        /*01dc*/ 	.word	0x000000ff
        /*01e0*/ 	.word	0x00000068
        /*01e4*/ 	.short	0x0100
        /*01e6*/ 	.byte	0x07
	.zero		1


	//   ....[14]....
        /*01e8*/ 	.word	0x00000890
        /*01ec*/ 	.word	0x000000ff
        /*01f0*/ 	.word	0x00000070
        /*01f4*/ 	.short	0x0100
        /*01f6*/ 	.byte	0x05
	.zero		1


	//   ....[15]....
        /*01f8*/ 	.word	0x000008a0
        /*01fc*/ 	.word	0x000000ff
        /*0200*/ 	.word	0x00000078
        /*0204*/ 	.short	0x0100
        /*0206*/ 	.byte	0x05
	.zero		1


	//   ....[16]....
        /*0208*/ 	.word	0x000009e0
        /*020c*/ 	.word	0x000000ff
        /*0210*/ 	.word	0x00000080
        /*0214*/ 	.short	0x0100
        /*0216*/ 	.byte	0x05
	.zero		1


	//   ....[17]....
        /*0218*/ 	.word	0x000009f0
        /*021c*/ 	.word	0x000000ff
        /*0220*/ 	.word	0x00000090
        /*0224*/ 	.short	0x0100
        /*0226*/ 	.byte	0x05
	.zero		1


	//   ....[18]....
        /*0228*/ 	.word	0x00000a00
        /*022c*/ 	.word	0x000000ff
        /*0230*/ 	.word	0x00000088
        /*0234*/ 	.short	0x0100
        /*0236*/ 	.byte	0x05
	.zero		1


	//   ....[19]....
        /*0238*/ 	.word	0x00000a10
        /*023c*/ 	.word	0x000000ff
        /*0240*/ 	.word	0x00000098
        /*0244*/ 	.short	0x0100
        /*0246*/ 	.byte	0x05
	.zero		1


	//   ....[20]....
        /*0248*/ 	.word	0x00000b40
        /*024c*/ 	.word	0x000000ff
        /*0250*/ 	.word	0x000000a0
        /*0254*/ 	.short	0x0100
        /*0256*/ 	.byte	0x07
	.zero		1


	//   ....[21]....
        /*0258*/ 	.word	0x00000b50
        /*025c*/ 	.word	0x000000ff
        /*0260*/ 	.word	0x000000b0
        /*0264*/ 	.short	0x0100
        /*0266*/ 	.byte	0x07
	.zero		1


	//   ....[22]....
        /*0268*/ 	.word	0x00000b60
        /*026c*/ 	.word	0x000000ff
        /*0270*/ 	.word	0x000000a8
        /*0274*/ 	.short	0x0100
        /*0276*/ 	.byte	0x07
	.zero		1


	//   ....[23]....
        /*0278*/ 	.word	0x00000b70
        /*027c*/ 	.word	0x000000ff
        /*0280*/ 	.word	0x000000b8
        /*0284*/ 	.short	0x0100
        /*0286*/ 	.byte	0x07
	.zero		1


	//   ....[24]....
        /*0288*/ 	.word	0x00000c60
        /*028c*/ 	.word	0x000000ff
        /*0290*/ 	.word	0x000000c0
        /*0294*/ 	.short	0x0100
        /*0296*/ 	.byte	0x05
	.zero		1


	//   ....[25]....
        /*0298*/ 	.word	0x00000c70
        /*029c*/ 	.word	0x000000ff
        /*02a0*/ 	.word	0x000000d0
        /*02a4*/ 	.short	0x0100
        /*02a6*/ 	.byte	0x05
	.zero		1


	//   ....[26]....
        /*02a8*/ 	.word	0x00000c80
        /*02ac*/ 	.word	0x000000ff
        /*02b0*/ 	.word	0x000000c8
        /*02b4*/ 	.short	0x0100
        /*02b6*/ 	.byte	0x05
	.zero		1


	//   ....[27]....
        /*02b8*/ 	.word	0x00000c90
        /*02bc*/ 	.word	0x000000ff
        /*02c0*/ 	.word	0x000000d8
        /*02c4*/ 	.short	0x0100
        /*02c6*/ 	.byte	0x05
	.zero		1


	//   ....[28]....
        /*02c8*/ 	.word	0x00001570
        /*02cc*/ 	.word	0x00000003
        /*02d0*/ 	.word	0x000000d0
        /*02d4*/ 	.short	0x010a
        /*02d6*/ 	.byte	0xff
	.zero		1


	//   ....[29]....
        /*02d8*/ 	.word	0x000015a0
        /*02dc*/ 	.word	0x00000003
        /*02e0*/ 	.word	0x000000c0
        /*02e4*/ 	.short	0x0101
        /*02e6*/ 	.byte	0xff
	.zero		1


	//   ....[30]....
        /*02e8*/ 	.word	0x00001670
        /*02ec*/ 	.word	0x000000ff
        /*02f0*/ 	.word	0x00000018
        /*02f4*/ 	.short	0x010a
        /*02f6*/ 	.byte	0x08
	.zero		1


	//   ....[31]....
        /*02f8*/ 	.word	0x00001710
        /*02fc*/ 	.word	0x000000ff
        /*0300*/ 	.word	0x00000018
        /*0304*/ 	.short	0x010a
        /*0306*/ 	.byte	0x21
	.zero		1


	//   ....[32]....
        /*0308*/ 	.word	0x00001860
        /*030c*/ 	.word	0x000000ff
        /*0310*/ 	.word	0x00000018
        /*0314*/ 	.short	0x010a
        /*0316*/ 	.byte	0x08
	.zero		1


	//   ....[33]....
        /*0318*/ 	.word	0x00001970
        /*031c*/ 	.word	0x000000ff
        /*0320*/ 	.word	0x00000078
        /*0324*/ 	.short	0x0101
        /*0326*/ 	.byte	0x04
	.zero		1


	//   ....[34]....
        /*0328*/ 	.word	0x00001990
        /*032c*/ 	.word	0x000000ff
        /*0330*/ 	.word	0x00000018
        /*0334*/ 	.short	0x010a
        /*0336*/ 	.byte	0x08
	.zero		1


	//   ....[35]....
        /*0338*/ 	.word	0x00001a10
        /*033c*/ 	.word	0x000000ff
        /*0340*/ 	.word	0x00000018
        /*0344*/ 	.short	0x010a
        /*0346*/ 	.byte	0x11
	.zero		1


	//   ....[36]....
        /*0348*/ 	.word	0x00001b60
        /*034c*/ 	.word	0x000000ff
        /*0350*/ 	.word	0x00000018
        /*0354*/ 	.short	0x010a
        /*0356*/ 	.byte	0x08
	.zero		1


	//   ....[37]....
        /*0358*/ 	.word	0x00001ca0
        /*035c*/ 	.word	0x00000002
        /*0360*/ 	.word	0x00000080
        /*0364*/ 	.short	0x010a
        /*0366*/ 	.byte	0xff
	.zero		1


	//   ....[38]....
        /*0368*/ 	.word	0x00001d60
        /*036c*/ 	.word	0x00000002
        /*0370*/ 	.word	0x00000000
        /*0374*/ 	.short	0x0101
        /*0376*/ 	.byte	0xff
	.zero		1


	//   ....[39]....
        /*0378*/ 	.word	0x000022c0
        /*037c*/ 	.word	0x000000ff
        /*0380*/ 	.word	0x00000000
        /*0384*/ 	.short	0x010a
        /*0386*/ 	.byte	0x05
	.zero		1


	//   ....[40]....
        /*0388*/ 	.word	0x00002350
        /*038c*/ 	.word	0x000000ff
        /*0390*/ 	.word	0x00000000
        /*0394*/ 	.short	0x010a
        /*0396*/ 	.byte	0x05
	.zero		1


	//   ....[41]....
        /*0398*/ 	.word	0x000023f0
        /*039c*/ 	.word	0x00000000
        /*03a0*/ 	.word	0x00000000
        /*03a4*/ 	.short	0x010a
        /*03a6*/ 	.byte	0xff
	.zero		1


	//   ....[42]....
        /*03a8*/ 	.word	0x00002510
        /*03ac*/ 	.word	0x00000000
        /*03b0*/ 	.word	0x000000c0
        /*03b4*/ 	.short	0x010a
        /*03b6*/ 	.byte	0xff
	.zero		1


	//   ....[43]....
        /*03b8*/ 	.word	0x00002570
        /*03bc*/ 	.word	0x00000004
        /*03c0*/ 	.word	0x00000000
        /*03c4*/ 	.short	0x0101
        /*03c6*/ 	.byte	0xff
	.zero		1


	//   ....[44]....
        /*03c8*/ 	.word	0x00002590
        /*03cc*/ 	.word	0x000000ff
        /*03d0*/ 	.word	0x00000090
        /*03d4*/ 	.short	0x010a
        /*03d6*/ 	.byte	0x05
	.zero		1


	//   ....[45]....
        /*03d8*/ 	.word	0x000026b0
        /*03dc*/ 	.word	0x00000000
        /*03e0*/ 	.word	0x00000080
        /*03e4*/ 	.short	0x010a
        /*03e6*/ 	.byte	0xff
	.zero		1


	//   ....[46]....
        /*03e8*/ 	.word	0x000027c0
        /*03ec*/ 	.word	0x00000000
        /*03f0*/ 	.word	0x00000000
        /*03f4*/ 	.short	0x0101
        /*03f6*/ 	.byte	0xff
	.zero		1


	//   ....[47]....
        /*03f8*/ 	.word	0x00002850
        /*03fc*/ 	.word	0x000000ff
        /*0400*/ 	.word	0x00000090
        /*0404*/ 	.short	0x0106
        /*0406*/ 	.byte	0x05
	.zero		1


	//   ....[48]....
        /*0408*/ 	.word	0x00002870
        /*040c*/ 	.word	0x000000ff
        /*0410*/ 	.word	0x00000090
        /*0414*/ 	.short	0x010a
        /*0416*/ 	.byte	0x05
	.zero		1


	//   ....[49]....
        /*0418*/ 	.word	0x00002900
        /*041c*/ 	.word	0x000000ff
        /*0420*/ 	.word	0x00000090
        /*0424*/ 	.short	0x0106
        /*0426*/ 	.byte	0x04
	.zero		1


	//   ....[50]....
        /*0428*/ 	.word	0x00002940
        /*042c*/ 	.word	0x00000000
        /*0430*/ 	.word	0x00000090
        /*0434*/ 	.short	0x010a
        /*0436*/ 	.byte	0xff
	.zero		1


	//   ....[51]....
        /*0438*/ 	.word	0x00002e80
        /*043c*/ 	.word	0x00000000
        /*0440*/ 	.word	0x00000080
        /*0444*/ 	.short	0x010a
        /*0446*/ 	.byte	0xff
	.zero		1


	//   ....[52]....
        /*0448*/ 	.word	0x00002f90
        /*044c*/ 	.word	0x00000003
        /*0450*/ 	.word	0x00000000
        /*0454*/ 	.short	0x0101
        /*0456*/ 	.byte	0xff
	.zero		1


	//   ....[53]....
        /*0458*/ 	.word	0x00002fa0
        /*045c*/ 	.word	0x000000ff
        /*0460*/ 	.word	0x00000000
        /*0464*/ 	.short	0x010a
        /*0466*/ 	.byte	0x06
	.zero		1


	//   ....[54]....
        /*0468*/ 	.word	0x00002fc0
        /*046c*/ 	.word	0x000000ff
        /*0470*/ 	.word	0x000000b0
        /*0474*/ 	.short	0x010a
        /*0476*/ 	.byte	0x07
	.zero		1


	//   ....[55]....
        /*0478*/ 	.word	0x00003090
        /*047c*/ 	.word	0x000000ff
        /*0480*/ 	.word	0x00000000
        /*0484*/ 	.short	0x010a
        /*0486*/ 	.byte	0x06
	.zero		1


	//   ....[56]....
        /*0488*/ 	.word	0x000031c0
        /*048c*/ 	.word	0x000000ff
        /*0490*/ 	.word	0x00000000
        /*0494*/ 	.short	0x010a
        /*0496*/ 	.byte	0x1a
	.zero		1


	//   ....[57]....
        /*0498*/ 	.word	0x00003460
        /*049c*/ 	.word	0x000000ff
        /*04a0*/ 	.word	0x00000000
        /*04a4*/ 	.short	0x010a
        /*04a6*/ 	.byte	0x06
	.zero		1


	//   ....[58]....
        /*04a8*/ 	.word	0x000034f0
        /*04ac*/ 	.word	0x000000ff
        /*04b0*/ 	.word	0x00000000
        /*04b4*/ 	.short	0x010a
        /*04b6*/ 	.byte	0x07
	.zero		1


	//   ....[59]....
        /*04b8*/ 	.word	0x00003970
        /*04bc*/ 	.word	0x00000000
        /*04c0*/ 	.word	0x00000080
        /*04c4*/ 	.short	0x010a
        /*04c6*/ 	.byte	0xff
	.zero		1


	//   ....[60]....
        /*04c8*/ 	.word	0x00003a30
        /*04cc*/ 	.word	0x00000000
        /*04d0*/ 	.word	0x00000000
        /*04d4*/ 	.short	0x0101
        /*04d6*/ 	.byte	0xff
	.zero		1


	//   ....[61]....
        /*04d8*/ 	.word	0x00003d50
        /*04dc*/ 	.word	0x000000ff
        /*04e0*/ 	.word	0x00000078
        /*04e4*/ 	.short	0x010a
        /*04e6*/ 	.byte	0x07
	.zero		1


	//   ....[62]....
        /*04e8*/ 	.word	0x00003f40
        /*04ec*/ 	.word	0x000000ff
        /*04f0*/ 	.word	0x00000050
        /*04f4*/ 	.short	0x010a
        /*04f6*/ 	.byte	0x07
	.zero		1


	//   ....[63]....
        /*04f8*/ 	.word	0x000040b0
        /*04fc*/ 	.word	0x000000ff
        /*0500*/ 	.word	0x00000030
        /*0504*/ 	.short	0x010b
        /*0506*/ 	.byte	0x07
	.zero		1


	//   ....[64]....
        /*0508*/ 	.word	0x000040c0
        /*050c*/ 	.word	0x000000ff
        /*0510*/ 	.word	0x00000000
        /*0514*/ 	.short	0x0101
        /*0516*/ 	.byte	0x08
	.zero		1


	//   ....[65]....
        /*0518*/ 	.word	0x000040e0
        /*051c*/ 	.word	0x000000ff
        /*0520*/ 	.word	0x00000058
        /*0524*/ 	.short	0x010a
        /*0526*/ 	.byte	0x07
	.zero		1


	//   ....[66]....
        /*0528*/ 	.word	0x00004240
        /*052c*/ 	.word	0x000000ff
        /*0530*/ 	.word	0x00000038
        /*0534*/ 	.short	0x010b
        /*0536*/ 	.byte	0x07
	.zero		1


	//   ....[67]....
        /*0538*/ 	.word	0x00004250
        /*053c*/ 	.word	0x000000ff
        /*0540*/ 	.word	0x00000000
        /*0544*/ 	.short	0x0101
        /*0546*/ 	.byte	0x08
	.zero		1


	//   ....[68]....
        /*0548*/ 	.word	0x00004260
        /*054c*/ 	.word	0x000000ff
        /*0550*/ 	.word	0x00000060
        /*0554*/ 	.short	0x010a
        /*0556*/ 	.byte	0x07
	.zero		1


	//   ....[69]....
        /*0558*/ 	.word	0x00004400
        /*055c*/ 	.word	0x000000ff
        /*0560*/ 	.word	0x00000040
        /*0564*/ 	.short	0x010b
        /*0566*/ 	.byte	0x07
	.zero		1


	//   ....[70]....
        /*0568*/ 	.word	0x00004470
        /*056c*/ 	.word	0x000000ff
        /*0570*/ 	.word	0x00000000
        /*0574*/ 	.short	0x0101
        /*0576*/ 	.byte	0x08
	.zero		1


	//   ....[71]....
        /*0578*/ 	.word	0x000044a0
        /*057c*/ 	.word	0x000000ff
        /*0580*/ 	.word	0x00000068
        /*0584*/ 	.short	0x010a
        /*0586*/ 	.byte	0x07
	.zero		1


	//   ....[72]....
        /*0588*/ 	.word	0x000046b0
        /*058c*/ 	.word	0x000000ff
        /*0590*/ 	.word	0x00000048
        /*0594*/ 	.short	0x010b
        /*0596*/ 	.byte	0x07
	.zero		1


	//   ....[73]....
        /*0598*/ 	.word	0x000046d0
        /*059c*/ 	.word	0x000000ff
        /*05a0*/ 	.word	0x00000000
        /*05a4*/ 	.short	0x0101
        /*05a6*/ 	.byte	0x0d
	.zero		1


	//   ....[74]....
        /*05a8*/ 	.word	0x00004700
        /*05ac*/ 	.word	0x000000ff
        /*05b0*/ 	.word	0x00000050
        /*05b4*/ 	.short	0x010a
        /*05b6*/ 	.byte	0x07
	.zero		1


	//   ....[75]....
        /*05b8*/ 	.word	0x00004720
        /*05bc*/ 	.word	0x000000ff
        /*05c0*/ 	.word	0x00000058
        /*05c4*/ 	.short	0x010a
        /*05c6*/ 	.byte	0x07
	.zero		1


	//   ....[76]....
        /*05c8*/ 	.word	0x00004740
        /*05cc*/ 	.word	0x000000ff
        /*05d0*/ 	.word	0x00000060
        /*05d4*/ 	.short	0x010a
        /*05d6*/ 	.byte	0x07
	.zero		1


	//   ....[77]....
        /*05d8*/ 	.word	0x00004780
        /*05dc*/ 	.word	0x00000000
        /*05e0*/ 	.word	0x00000068
        /*05e4*/ 	.short	0x010a
        /*05e6*/ 	.byte	0xff
	.zero		1


	//   ....[78]....
        /*05e8*/ 	.word	0x00004ae0
        /*05ec*/ 	.word	0x00000000
        /*05f0*/ 	.word	0x00000080
        /*05f4*/ 	.short	0x010a
        /*05f6*/ 	.byte	0xff
	.zero		1


	//   ....[79]....
        /*05f8*/ 	.word	0x00004bf0
        /*05fc*/ 	.word	0x00000000
        /*0600*/ 	.word	0x00000000
        /*0604*/ 	.short	0x0101
        /*0606*/ 	.byte	0xff
	.zero		1


	//   ....[80]....
        /*0608*/ 	.word	0x000056a0
        /*060c*/ 	.word	0x000000ff
        /*0610*/ 	.word	0x00000030
        /*0614*/ 	.short	0x010a
        /*0616*/ 	.byte	0x30
	.zero		1


	//   ....[81]....
        /*0618*/ 	.word	0x00005760
        /*061c*/ 	.word	0x00000057
        /*0620*/ 	.word	0x000000a0
        /*0624*/ 	.short	0x010a
        /*0626*/ 	.byte	0xff
	.zero		1


	//   ....[82]....
        /*0628*/ 	.word	0x00005890
        /*062c*/ 	.word	0x000000ff
        /*0630*/ 	.word	0x00000030
        /*0634*/ 	.short	0x010a
        /*0636*/ 	.byte	0x30
	.zero		1


	//   ....[83]....
        /*0638*/ 	.word	0x00005a60
        /*063c*/ 	.word	0x00000057
        /*0640*/ 	.word	0x000000a0
        /*0644*/ 	.short	0x010a
        /*0646*/ 	.byte	0xff
	.zero		1


	//   ....[84]....
        /*0648*/ 	.word	0x00006ce0
        /*064c*/ 	.word	0x00000000
        /*0650*/ 	.word	0x00000000
        /*0654*/ 	.short	0x0101
        /*0656*/ 	.byte	0xff
	.zero		1


	//   ....[85]....
        /*0658*/ 	.word	0x00006cf0
        /*065c*/ 	.word	0x00000003
        /*0660*/ 	.word	0x00000030
        /*0664*/ 	.short	0x010a
        /*0666*/ 	.byte	0xff
	.zero		1


	//   ....[86]....
        /*0668*/ 	.word	0x00006dd0
        /*066c*/ 	.word	0x00000003
        /*0670*/ 	.word	0x00000030
        /*0674*/ 	.short	0x010a
        /*0676*/ 	.byte	0xff
	.zero		1


	//   ....[87]....
        /*0678*/ 	.word	0x00008100
        /*067c*/ 	.word	0x00000055
        /*0680*/ 	.word	0x00000000
        /*0684*/ 	.short	0x0101
        /*0686*/ 	.byte	0xff
	.zero		1


	//   ....[88]....
        /*0688*/ 	.word	0x00008120
        /*068c*/ 	.word	0x00000000
        /*0690*/ 	.word	0x00000030
        /*0694*/ 	.short	0x010a
        /*0696*/ 	.byte	0xff
	.zero		1


	//   ....[89]....
        /*0698*/ 	.word	0x000081f0
        /*069c*/ 	.word	0x00000000
        /*06a0*/ 	.word	0x00000030
        /*06a4*/ 	.short	0x010a
        /*06a6*/ 	.byte	0xff
	.zero		1


	//   ....[90]....
        /*06a8*/ 	.word	0x00009520
        /*06ac*/ 	.word	0x00000054
        /*06b0*/ 	.word	0x00000000
        /*06b4*/ 	.short	0x0101
        /*06b6*/ 	.byte	0xff
	.zero		1


	//   ....[91]....
        /*06b8*/ 	.word	0x00009540
        /*06bc*/ 	.word	0x00000003
        /*06c0*/ 	.word	0x00000030
        /*06c4*/ 	.short	0x010a
        /*06c6*/ 	.byte	0xff
	.zero		1


	//   ....[92]....
        /*06c8*/ 	.word	0x00009610
        /*06cc*/ 	.word	0x00000003
        /*06d0*/ 	.word	0x00000030
        /*06d4*/ 	.short	0x010a
        /*06d6*/ 	.byte	0xff
	.zero		1


	//   ....[93]....
        /*06d8*/ 	.word	0x000099d0
        /*06dc*/ 	.word	0x000000ff
        /*06e0*/ 	.word	0x00000000
        /*06e4*/ 	.short	0x0101
        /*06e6*/ 	.byte	0x05
	.zero		1


	//   ....[94]....
        /*06e8*/ 	.word	0x0000a990
        /*06ec*/ 	.word	0x00000000
        /*06f0*/ 	.word	0x00000000
        /*06f4*/ 	.short	0x0101
        /*06f6*/ 	.byte	0xff
	.zero		1


	//   ....[95]....
        /*06f8*/ 	.word	0x0000ac00
        /*06fc*/ 	.word	0x000000ff
        /*0700*/ 	.word	0x00000000
        /*0704*/ 	.short	0x0101
        /*0706*/ 	.byte	0x04
	.zero		1


	//   ....[96]....
        /*0708*/ 	.word	0x0000ac20
        /*070c*/ 	.word	0x00000003
        /*0710*/ 	.word	0x000000d0
        /*0714*/ 	.short	0x010a
        /*0716*/ 	.byte	0xff
	.zero		1


	//   ....[97]....
        /*0718*/ 	.word	0x0000ac80
        /*071c*/ 	.word	0x00000002
        /*0720*/ 	.word	0x00000018
        /*0724*/ 	.short	0x010a
        /*0726*/ 	.byte	0xff
	.zero		1


	//   ....[98]....
        /*0728*/ 	.word	0x0000ace0
        /*072c*/ 	.word	0x00000002
        /*0730*/ 	.word	0x00000018
        /*0734*/ 	.short	0x010a
        /*0736*/ 	.byte	0xff
	.zero		1


	//   ....[99]....
        /*0738*/ 	.word	0x0000ad30
        /*073c*/ 	.word	0x00000002
        /*0740*/ 	.word	0x00000080
        /*0744*/ 	.short	0x010a
        /*0746*/ 	.byte	0xff
	.zero		1


	//   ....[100]....
        /*0748*/ 	.word	0x0000ad90
        /*074c*/ 	.word	0x00000000
        /*0750*/ 	.word	0x00000000
        /*0754*/ 	.short	0x010a
        /*0756*/ 	.byte	0xff
	.zero		1


	//   ....[101]....
        /*0758*/ 	.word	0x0000adf0
        /*075c*/ 	.word	0x00000000
        /*0760*/ 	.word	0x00000000
        /*0764*/ 	.short	0x010a
        /*0766*/ 	.byte	0xff
	.zero		1


	//   ....[102]....
        /*0768*/ 	.word	0x0000ae40
        /*076c*/ 	.word	0x00000000
        /*0770*/ 	.word	0x000000c0
        /*0774*/ 	.short	0x010a
        /*0776*/ 	.byte	0xff
	.zero		1


	//   ....[103]....
        /*0778*/ 	.word	0x0000aea0
        /*077c*/ 	.word	0x00000000
        /*0780*/ 	.word	0x00000090
        /*0784*/ 	.short	0x010a
        /*0786*/ 	.byte	0xff
	.zero		1


	//   ....[104]....
        /*0788*/ 	.word	0x0000aef0
        /*078c*/ 	.word	0x00000000
        /*0790*/ 	.word	0x00000080
        /*0794*/ 	.short	0x010a
        /*0796*/ 	.byte	0xff
	.zero		1


	//   ....[105]....
        /*0798*/ 	.word	0x0000af50
        /*079c*/ 	.word	0x00000000
        /*07a0*/ 	.word	0x00000090
        /*07a4*/ 	.short	0x010a
        /*07a6*/ 	.byte	0xff
	.zero		1


	//   ....[106]....
        /*07a8*/ 	.word	0x0000afa0
        /*07ac*/ 	.word	0x00000000
        /*07b0*/ 	.word	0x00000080
        /*07b4*/ 	.short	0x010a
        /*07b6*/ 	.byte	0xff
	.zero		1


	//   ....[107]....
        /*07b8*/ 	.word	0x0000b000
        /*07bc*/ 	.word	0x00000003
        /*07c0*/ 	.word	0x000000b0
        /*07c4*/ 	.short	0x010a
        /*07c6*/ 	.byte	0xff
	.zero		1


	//   ....[108]....
        /*07c8*/ 	.word	0x0000b060
        /*07cc*/ 	.word	0x00000000
        /*07d0*/ 	.word	0x00000000
        /*07d4*/ 	.short	0x010a
        /*07d6*/ 	.byte	0xff
	.zero		1


	//   ....[109]....
        /*07d8*/ 	.word	0x0000b0c0
        /*07dc*/ 	.word	0x00000000
        /*07e0*/ 	.word	0x00000000
        /*07e4*/ 	.short	0x010a
        /*07e6*/ 	.byte	0xff
	.zero		1


	//   ....[110]....
        /*07e8*/ 	.word	0x0000b120
        /*07ec*/ 	.word	0x00000000
        /*07f0*/ 	.word	0x00000000
        /*07f4*/ 	.short	0x010a
        /*07f6*/ 	.byte	0xff
	.zero		1


	//   ....[111]....
        /*07f8*/ 	.word	0x0000b170
        /*07fc*/ 	.word	0x00000000
        /*0800*/ 	.word	0x00000080
        /*0804*/ 	.short	0x010a
        /*0806*/ 	.byte	0xff
	.zero		1


	//   ....[112]....
        /*0808*/ 	.word	0x0000b1d0
        /*080c*/ 	.word	0x00000000
        /*0810*/ 	.word	0x00000078
        /*0814*/ 	.short	0x010a
        /*0816*/ 	.byte	0xff
	.zero		1


	//   ....[113]....
        /*0818*/ 	.word	0x0000b230
        /*081c*/ 	.word	0x00000003
        /*0820*/ 	.word	0x00000050
        /*0824*/ 	.short	0x010a
        /*0826*/ 	.byte	0xff
	.zero		1


	//   ....[114]....
        /*0828*/ 	.word	0x0000b290
        /*082c*/ 	.word	0x00000003
        /*0830*/ 	.word	0x00000058
        /*0834*/ 	.short	0x010a
        /*0836*/ 	.byte	0xff
	.zero		1


	//   ....[115]....
        /*0838*/ 	.word	0x0000b2f0
        /*083c*/ 	.word	0x00000003
        /*0840*/ 	.word	0x00000060
        /*0844*/ 	.short	0x010a
        /*0846*/ 	.byte	0xff
	.zero		1


	//   ....[116]....
        /*0848*/ 	.word	0x0000b350
        /*084c*/ 	.word	0x00000003
        /*0850*/ 	.word	0x00000068
        /*0854*/ 	.short	0x010a
        /*0856*/ 	.byte	0xff
	.zero		1


	//   ....[117]....
        /*0858*/ 	.word	0x0000b3b0
        /*085c*/ 	.word	0x00000000
        /*0860*/ 	.word	0x00000050
        /*0864*/ 	.short	0x010a
        /*0866*/ 	.byte	0xff
	.zero		1


	//   ....[118]....
        /*0868*/ 	.word	0x0000b410
        /*086c*/ 	.word	0x00000000
        /*0870*/ 	.word	0x00000058
        /*0874*/ 	.short	0x010a
        /*0876*/ 	.byte	0xff
	.zero		1


	//   ....[119]....
        /*0878*/ 	.word	0x0000b470
        /*087c*/ 	.word	0x00000000
        /*0880*/ 	.word	0x00000060
        /*0884*/ 	.short	0x010a
        /*0886*/ 	.byte	0xff
	.zero		1


	//   ....[120]....
        /*0888*/ 	.word	0x0000b4c0
        /*088c*/ 	.word	0x00000000
        /*0890*/ 	.word	0x00000080
        /*0894*/ 	.short	0x010a
        /*0896*/ 	.byte	0xff
	.zero		1


	//   ....[121]....
        /*0898*/ 	.word	0x0000b520
        /*089c*/ 	.word	0x00000003
        /*08a0*/ 	.word	0x00000030
        /*08a4*/ 	.short	0x010a
        /*08a6*/ 	.byte	0xff
	.zero		1


	//   ....[122]....
        /*08a8*/ 	.word	0x0000b570
        /*08ac*/ 	.word	0x00000057
        /*08b0*/ 	.word	0x000000a0
        /*08b4*/ 	.short	0x010a
        /*08b6*/ 	.byte	0xff
	.zero		1


	//   ....[123]....
        /*08b8*/ 	.word	0x0000b5c0
        /*08bc*/ 	.word	0x00000003
        /*08c0*/ 	.word	0x00000030
        /*08c4*/ 	.short	0x010a
        /*08c6*/ 	.byte	0xff
	.zero		1


	//   ....[124]....
        /*08c8*/ 	.word	0x0000b610
        /*08cc*/ 	.word	0x00000000
        /*08d0*/ 	.word	0x00000030
        /*08d4*/ 	.short	0x010a
        /*08d6*/ 	.byte	0xff
	.zero		1


	//   ....[125]....
        /*08d8*/ 	.word	0x0000b660
        /*08dc*/ 	.word	0x00000003
        /*08e0*/ 	.word	0x00000030
        /*08e4*/ 	.short	0x010a
        /*08e6*/ 	.byte	0xff
	.zero		1


	//----- nvinfo : EIATTR_NUM_MBARRIERS
	.align		4
.L_47:
        /*08e8*/ 	.byte	0x03, 0x38
        /*08ea*/ 	.short	0x001c


	//----- nvinfo : EIATTR_EXIT_INSTR_OFFSETS
	.align		4
        /*08ec*/ 	.byte	0x04, 0x1c
        /*08ee*/ 	.short	(.L_49 - .L_48)


	//   ....[0]....
.L_48:
        /*08f0*/ 	.word	0x00002420


	//   ....[1]....
        /*08f4*/ 	.word	0x00002910


	//   ....[2]....
        /*08f8*/ 	.word	0x00002970


	//   ....[3]....
        /*08fc*/ 	.word	0x00003750


	//   ....[4]....
        /*0900*/ 	.word	0x000047b0


	//   ....[5]....
        /*0904*/ 	.word	0x000047f0


	//   ....[6]....
        /*0908*/ 	.word	0x0000aaf0


	//   ....[7]....
        /*090c*/ 	.word	0x0000ab70


	//   ....[8]....
        /*0910*/ 	.word	0x0000aba0


	//   ....[9]....
        /*0914*/ 	.word	0x0000ac10


	//----- nvinfo : EIATTR_MAX_THREADS
	.align		4
.L_49:
        /*0918*/ 	.byte	0x04, 0x05
        /*091a*/ 	.short	(.L_51 - .L_50)
.L_50:
        /*091c*/ 	.word	0x00000100
        /*0920*/ 	.word	0x00000001
        /*0924*/ 	.word	0x00000001


	//----- nvinfo : EIATTR_CRS_STACK_SIZE
	.align		4
.L_51:
        /*0928*/ 	.byte	0x04, 0x1e
        /*092a*/ 	.short	(.L_53 - .L_52)
.L_52:
        /*092c*/ 	.word	0x00000000


	//----- nvinfo : EIATTR_CBANK_PARAM_SIZE
	.align		4
.L_53:
        /*0930*/ 	.byte	0x03, 0x19
        /*0932*/ 	.short	0x0800


	//----- nvinfo : EIATTR_PARAM_CBANK
	.align		4
        /*0934*/ 	.byte	0x04, 0x0a
        /*0936*/ 	.short	(.L_55 - .L_54)
	.align		4
.L_54:
        /*0938*/ 	.word	index@(.nv.constant0._ZN7cutlass13device_kernelINS_4gemm6kernel13GemmUniversalIN4cute5tupleIJiiiiEEENS1_10collective13CollectiveMmaINS1_35MainloopSm100TmaUmmaWarpSpecializedILi3ELi2ELi2ENS5_IJNS4_1CILi1EEESB_SB_EEEEENS5_IJNSA_ILi128EEENSA_ILi256EEENSA_ILi64EEEEEENS_6half_tENS5_IJlSB_lEEESI_SJ_NS4_8TiledMMAINS4_8MMA_AtomIJNS4_20SM100_MMA_F16BF16_SSISI_SI_fLi128ELi256ELNS4_4UMMA5MajorE0ELSO_0ELNSN_7ScaleInE0ELSP_0EEEEEENS4_6LayoutISC_NS5_IJNSA_ILi0EEEST_ST_EEEEENS5_IJNS4_10UnderscoreESW_SW_EEEEENS4_13SM90_TMA_LOADENS4_14ComposedLayoutINS4_7SwizzleILi3ELi4ELi3EEENS4_18smem_ptr_flag_bitsILi16EEENSS_INS5_IJNSA_ILi8EEESG_EEENS5_IJSG_SB_EEEEEEEvNS4_8identityESZ_S19_vS1A_EENS_8epilogue10collective18CollectiveEpilogueINS1C_23Sm100TmaWarpSpecializedILi4ELi2ELi64ELb1ELb0EEEJSH_NS5_IJNSS_ISE_SB_EENSS_ISG_SB_EEEEESI_SJ_SI_SJ_NS1C_6fusion15FusionCallbacksIS1G_NS1K_17LinearCombinationISI_fSI_fLNS_15FloatRoundStyleE2EEESH_S1J_JEEENS4_5SM1004TMEM4LOAD26SM100_TMEM_LOAD_32dp32b64xESZ_S19_NS4_39AutoVectorizingCopyWithAssumedAlignmentILi128EEENS4_14SM90_TMA_STOREES19_S1V_S1V_EEEvvEEEEvNT_6ParamsE)
        /*093c*/ 	.short	0x0380
        /*093e*/ 	.short	0x0800


	//----- nvinfo : EIATTR_SW_WAR
	.align		4
.L_55:
        /*0940*/ 	.byte	0x04, 0x36
        /*0942*/ 	.short	(.L_57 - .L_56)
.L_56:
        /*0944*/ 	.word	0x00000008
.L_57:


//--------------------- .nv.callgraph             --------------------------
	.section	.nv.callgraph,"",@"SHT_CUDA_CALLGRAPH"
	.align	4
	.sectionentsize	8
	.align		4
        /*0000*/ 	.word	0x00000000
	.align		4
        /*0004*/ 	.word	0xffffffff
	.align		4
        /*0008*/ 	.word	index@(_ZN7cutlass13device_kernelINS_4gemm6kernel13GemmUniversalIN4cute5tupleIJiiiiEEENS1_10collective13CollectiveMmaINS1_35MainloopSm100TmaUmmaWarpSpecializedILi3ELi2ELi2ENS5_IJNS4_1CILi1EEESB_SB_EEEEENS5_IJNSA_ILi128EEENSA_ILi256EEENSA_ILi64EEEEEENS_6half_tENS5_IJlSB_lEEESI_SJ_NS4_8TiledMMAINS4_8MMA_AtomIJNS4_20SM100_MMA_F16BF16_SSISI_SI_fLi128ELi256ELNS4_4UMMA5MajorE0ELSO_0ELNSN_7ScaleInE0ELSP_0EEEEEENS4_6LayoutISC_NS5_IJNSA_ILi0EEEST_ST_EEEEENS5_IJNS4_10UnderscoreESW_SW_EEEEENS4_13SM90_TMA_LOADENS4_14ComposedLayoutINS4_7SwizzleILi3ELi4ELi3EEENS4_18smem_ptr_flag_bitsILi16EEENSS_INS5_IJNSA_ILi8EEESG_EEENS5_IJSG_SB_EEEEEEEvNS4_8identityESZ_S19_vS1A_EENS_8epilogue10collective18CollectiveEpilogueINS1C_23Sm100TmaWarpSpecializedILi4ELi2ELi64ELb1ELb0EEEJSH_NS5_IJNSS_ISE_SB_EENSS_ISG_SB_EEEEESI_SJ_SI_SJ_NS1C_6fusion15FusionCallbacksIS1G_NS1K_17LinearCombinationISI_fSI_fLNS_15FloatRoundStyleE2EEESH_S1J_JEEENS4_5SM1004TMEM4LOAD26SM100_TMEM_LOAD_32dp32b64xESZ_S19_NS4_39AutoVectorizingCopyWithAssumedAlignmentILi128EEENS4_14SM90_TMA_STOREES19_S1V_S1V_EEEvvEEEEvNT_6ParamsE)
	.align		4
        /*000c*/ 	.word	index@(__assertfail)
	.align		4
        /*0010*/ 	.word	0x00000000
	.align		4
        /*0014*/ 	.word	0xfffffffe
	.align		4
        /*0018*/ 	.word	0x00000000
	.align		4
        /*001c*/ 	.word	0xfffffffd
	.align		4
        /*0020*/ 	.word	0x00000000
	.align		4
        /*0024*/ 	.word	0xfffffffc


//--------------------- .nv.constant4             --------------------------
	.section	.nv.constant4,"a",@progbits
	.align	8
	.align		8
.nv.constant4:
        /*0000*/ 	.dword	__assertfail
	.align		8
        /*0008*/ 	.dword	__unnamed_1
	.align		8
        /*0010*/ 	.dword	__unnamed_2
	.align		8
        /*0018*/ 	.dword	_ZN40_INTERNAL_f40ceaa6_4_k_cu_39017590_346864cuda3std3__45__cpo5beginE
	.align		8
        /*0020*/ 	.dword	_ZN40_INTERNAL_f40ceaa6_4_k_cu_39017590_346864cuda3std3__45__cpo3endE
	.align		8
        /*0028*/ 	.dword	_ZN40_INTERNAL_f40ceaa6_4_k_cu_39017590_346864cuda3std3__45__cpo6cbeginE
	.align		8
        /*0030*/ 	.dword	_ZN40_INTERNAL_f40ceaa6_4_k_cu_39017590_346864cuda3std3__45__cpo4cendE
	.align		8
        /*0038*/ 	.dword	_ZN40_INTERNAL_f40ceaa6_4_k_cu_39017590_346864cuda3std3__442_GLOBAL__N__f40ceaa6_4_k_cu_39017590_346866ignoreE
	.align		8
        /*0040*/ 	.dword	_ZN40_INTERNAL_f40ceaa6_4_k_cu_39017590_346864cuda3std3__419piecewise_constructE
	.align		8
        /*0048*/ 	.dword	_ZN40_INTERNAL_f40ceaa6_4_k_cu_39017590_346864cuda3std3__48in_placeE
	.align		8
        /*0050*/ 	.dword	_ZN40_INTERNAL_f40ceaa6_4_k_cu_39017590_346864cuda3std6ranges3__45__cpo4swapE
	.align		8
        /*0058*/ 	.dword	_ZN40_INTERNAL_f40ceaa6_4_k_cu_39017590_346864cuda3std6ranges3__45__cpo9iter_moveE
	.align		8
        /*0060*/ 	.dword	_ZN40_INTERNAL_f40ceaa6_4_k_cu_39017590_346864cute7productE
	.align		8
        /*0068*/ 	.dword	_ZN40_INTERNAL_f40ceaa6_4_k_cu_39017590_346864cute1_E
	.align		8
        /*0070*/ 	.dword	$str$25
	.align		8
        /*0078*/ 	.dword	$str$26
	.align		8
        /*0080*/ 	.dword	$str$27
	.align		8
        /*0088*/ 	.dword	$str$28


//--------------------- .text._ZN7cutlass13device_kernelINS_4gemm6kernel13GemmUniversalIN4cute5tupleIJiiiiEEENS1_10collective13CollectiveMmaINS1_35MainloopSm100TmaUmmaWarpSpecializedILi3ELi2ELi2ENS5_IJNS4_1CILi1EEESB_SB_EEEEENS5_IJNSA_ILi128EEENSA_ILi256EEENSA_ILi64EEEEEENS_6half_tENS5_IJlSB_lEEESI_SJ_NS4_8TiledMMAINS4_8MMA_AtomIJNS4_20SM100_MMA_F16BF16_SSISI_SI_fLi128ELi256ELNS4_4UMMA5MajorE0ELSO_0ELNSN_7ScaleInE0ELSP_0EEEEEENS4_6LayoutISC_NS5_IJNSA_ILi0EEEST_ST_EEEEENS5_IJNS4_10UnderscoreESW_SW_EEEEENS4_13SM90_TMA_LOADENS4_14ComposedLayoutINS4_7SwizzleILi3ELi4ELi3EEENS4_18smem_ptr_flag_bitsILi16EEENSS_INS5_IJNSA_ILi8EEESG_EEENS5_IJSG_SB_EEEEEEEvNS4_8identityESZ_S19_vS1A_EENS_8epilogue10collective18CollectiveEpilogueINS1C_23Sm100TmaWarpSpecializedILi4ELi2ELi64ELb1ELb0EEEJSH_NS5_IJNSS_ISE_SB_EENSS_ISG_SB_EEEEESI_SJ_SI_SJ_NS1C_6fusion15FusionCallbacksIS1G_NS1K_17LinearCombinationISI_fSI_fLNS_15FloatRoundStyleE2EEESH_S1J_JEEENS4_5SM1004TMEM4LOAD26SM100_TMEM_LOAD_32dp32b64xESZ_S19_NS4_39AutoVectorizingCopyWithAssumedAlignmentILi128EEENS4_14SM90_TMA_STOREES19_S1V_S1V_EEEvvEEEEvNT_6ParamsE --------------------------
	.section	.text._ZN7cutlass13device_kernelINS_4gemm6kernel13GemmUniversalIN4cute5tupleIJiiiiEEENS1_10collective13CollectiveMmaINS1_35MainloopSm100TmaUmmaWarpSpecializedILi3ELi2ELi2ENS5_IJNS4_1CILi1EEESB_SB_EEEEENS5_IJNSA_ILi128EEENSA_ILi256EEENSA_ILi64EEEEEENS_6half_tENS5_IJlSB_lEEESI_SJ_NS4_8TiledMMAINS4_8MMA_AtomIJNS4_20SM100_MMA_F16BF16_SSISI_SI_fLi128ELi256ELNS4_4UMMA5MajorE0ELSO_0ELNSN_7ScaleInE0ELSP_0EEEEEENS4_6LayoutISC_NS5_IJNSA_ILi0EEEST_ST_EEEEENS5_IJNS4_10UnderscoreESW_SW_EEEEENS4_13SM90_TMA_LOADENS4_14ComposedLayoutINS4_7SwizzleILi3ELi4ELi3EEENS4_18smem_ptr_flag_bitsILi16EEENSS_INS5_IJNSA_ILi8EEESG_EEENS5_IJSG_SB_EEEEEEEvNS4_8identityESZ_S19_vS1A_EENS_8epilogue10collective18CollectiveEpilogueINS1C_23Sm100TmaWarpSpecializedILi4ELi2ELi64ELb1ELb0EEEJSH_NS5_IJNSS_ISE_SB_EENSS_ISG_SB_EEEEESI_SJ_SI_SJ_NS1C_6fusion15FusionCallbacksIS1G_NS1K_17LinearCombinationISI_fSI_fLNS_15FloatRoundStyleE2EEESH_S1J_JEEENS4_5SM1004TMEM4LOAD26SM100_TMEM_LOAD_32dp32b64xESZ_S19_NS4_39AutoVectorizingCopyWithAssumedAlignmentILi128EEENS4_14SM90_TMA_STOREES19_S1V_S1V_EEEvvEEEEvNT_6ParamsE,"ax",@progbits
	.align	128
.text._ZN7cutlass13device_kernelINS_4gemm6kernel13GemmUniversalIN4cute5tupleIJiiiiEEENS1_10collective13CollectiveMmaINS1_35MainloopSm100TmaUmmaWarpSpecializedILi3ELi2ELi2ENS5_IJNS4_1CILi1EEESB_SB_EEEEENS5_IJNSA_ILi128EEENSA_ILi256EEENSA_ILi64EEEEEENS_6half_tENS5_IJlSB_lEEESI_SJ_NS4_8TiledMMAINS4_8MMA_AtomIJNS4_20SM100_MMA_F16BF16_SSISI_SI_fLi128ELi256ELNS4_4UMMA5MajorE0ELSO_0ELNSN_7ScaleInE0ELSP_0EEEEEENS4_6LayoutISC_NS5_IJNSA_ILi0EEEST_ST_EEEEENS5_IJNS4_10UnderscoreESW_SW_EEEEENS4_13SM90_TMA_LOADENS4_14ComposedLayoutINS4_7SwizzleILi3ELi4ELi3EEENS4_18smem_ptr_flag_bitsILi16EEENSS_INS5_IJNSA_ILi8EEESG_EEENS5_IJSG_SB_EEEEEEEvNS4_8identityESZ_S19_vS1A_EENS_8epilogue10collective18CollectiveEpilogueINS1C_23Sm100TmaWarpSpecializedILi4ELi2ELi64ELb1ELb0EEEJSH_NS5_IJNSS_ISE_SB_EENSS_ISG_SB_EEEEESI_SJ_SI_SJ_NS1C_6fusion15FusionCallbacksIS1G_NS1K_17LinearCombinationISI_fSI_fLNS_15FloatRoundStyleE2EEESH_S1J_JEEENS4_5SM1004TMEM4LOAD26SM100_TMEM_LOAD_32dp32b64xESZ_S19_NS4_39AutoVectorizingCopyWithAssumedAlignmentILi128EEENS4_14SM90_TMA_STOREES19_S1V_S1V_EEEvvEEEEvNT_6ParamsE:
        .type           _ZN7cutlass13device_kernelINS_4gemm6kernel13GemmUniversalIN4cute5tupleIJiiiiEEENS1_10collective13CollectiveMmaINS1_35MainloopSm100TmaUmmaWarpSpecializedILi3ELi2ELi2ENS5_IJNS4_1CILi1EEESB_SB_EEEEENS5_IJNSA_ILi128EEENSA_ILi256EEENSA_ILi64EEEEEENS_6half_tENS5_IJlSB_lEEESI_SJ_NS4_8TiledMMAINS4_8MMA_AtomIJNS4_20SM100_MMA_F16BF16_SSISI_SI_fLi128ELi256ELNS4_4UMMA5MajorE0ELSO_0ELNSN_7ScaleInE0ELSP_0EEEEEENS4_6LayoutISC_NS5_IJNSA_ILi0EEEST_ST_EEEEENS5_IJNS4_10UnderscoreESW_SW_EEEEENS4_13SM90_TMA_LOADENS4_14ComposedLayoutINS4_7SwizzleILi3ELi4ELi3EEENS4_18smem_ptr_flag_bitsILi16EEENSS_INS5_IJNSA_ILi8EEESG_EEENS5_IJSG_SB_EEEEEEEvNS4_8identityESZ_S19_vS1A_EENS_8epilogue10collective18CollectiveEpilogueINS1C_23Sm100TmaWarpSpecializedILi4ELi2ELi64ELb1ELb0EEEJSH_NS5_IJNSS_ISE_SB_EENSS_ISG_SB_EEEEESI_SJ_SI_SJ_NS1C_6fusion15FusionCallbacksIS1G_NS1K_17LinearCombinationISI_fSI_fLNS_15FloatRoundStyleE2EEESH_S1J_JEEENS4_5SM1004TMEM4LOAD26SM100_TMEM_LOAD_32dp32b64xESZ_S19_NS4_39AutoVectorizingCopyWithAssumedAlignmentILi128EEENS4_14SM90_TMA_STOREES19_S1V_S1V_EEEvvEEEEvNT_6ParamsE,@function
        .size           _ZN7cutlass13device_kernelINS_4gemm6kernel13GemmUniversalIN4cute5tupleIJiiiiEEENS1_10collective13CollectiveMmaINS1_35MainloopSm100TmaUmmaWarpSpecializedILi3ELi2ELi2ENS5_IJNS4_1CILi1EEESB_SB_EEEEENS5_IJNSA_ILi128EEENSA_ILi256EEENSA_ILi64EEEEEENS_6half_tENS5_IJlSB_lEEESI_SJ_NS4_8TiledMMAINS4_8MMA_AtomIJNS4_20SM100_MMA_F16BF16_SSISI_SI_fLi128ELi256ELNS4_4UMMA5MajorE0ELSO_0ELNSN_7ScaleInE0ELSP_0EEEEEENS4_6LayoutISC_NS5_IJNSA_ILi0EEEST_ST_EEEEENS5_IJNS4_10UnderscoreESW_SW_EEEEENS4_13SM90_TMA_LOADENS4_14ComposedLayoutINS4_7SwizzleILi3ELi4ELi3EEENS4_18smem_ptr_flag_bitsILi16EEENSS_INS5_IJNSA_ILi8EEESG_EEENS5_IJSG_SB_EEEEEEEvNS4_8identityESZ_S19_vS1A_EENS_8epilogue10collective18CollectiveEpilogueINS1C_23Sm100TmaWarpSpecializedILi4ELi2ELi64ELb1ELb0EEEJSH_NS5_IJNSS_ISE_SB_EENSS_ISG_SB_EEEEESI_SJ_SI_SJ_NS1C_6fusion15FusionCallbacksIS1G_NS1K_17LinearCombinationISI_fSI_fLNS_15FloatRoundStyleE2EEESH_S1J_JEEENS4_5SM1004TMEM4LOAD26SM100_TMEM_LOAD_32dp32b64xESZ_S19_NS4_39AutoVectorizingCopyWithAssumedAlignmentILi128EEENS4_14SM90_TMA_STOREES19_S1V_S1V_EEEvvEEEEvNT_6ParamsE,(.L_x_167 - _ZN7cutlass13device_kernelINS_4gemm6kernel13GemmUniversalIN4cute5tupleIJiiiiEEENS1_10collective13CollectiveMmaINS1_35MainloopSm100TmaUmmaWarpSpecializedILi3ELi2ELi2ENS5_IJNS4_1CILi1EEESB_SB_EEEEENS5_IJNSA_ILi128EEENSA_ILi256EEENSA_ILi64EEEEEENS_6half_tENS5_IJlSB_lEEESI_SJ_NS4_8TiledMMAINS4_8MMA_AtomIJNS4_20SM100_MMA_F16BF16_SSISI_SI_fLi128ELi256ELNS4_4UMMA5MajorE0ELSO_0ELNSN_7ScaleInE0ELSP_0EEEEEENS4_6LayoutISC_NS5_IJNSA_ILi0EEEST_ST_EEEEENS5_IJNS4_10UnderscoreESW_SW_EEEEENS4_13SM90_TMA_LOADENS4_14ComposedLayoutINS4_7SwizzleILi3ELi4ELi3EEENS4_18smem_ptr_flag_bitsILi16EEENSS_INS5_IJNSA_ILi8EEESG_EEENS5_IJSG_SB_EEEEEEEvNS4_8identityESZ_S19_vS1A_EENS_8epilogue10collective18CollectiveEpilogueINS1C_23Sm100TmaWarpSpecializedILi4ELi2ELi64ELb1ELb0EEEJSH_NS5_IJNSS_ISE_SB_EENSS_ISG_SB_EEEEESI_SJ_SI_SJ_NS1C_6fusion15FusionCallbacksIS1G_NS1K_17LinearCombinationISI_fSI_fLNS_15FloatRoundStyleE2EEESH_S1J_JEEENS4_5SM1004TMEM4LOAD26SM100_TMEM_LOAD_32dp32b64xESZ_S19_NS4_39AutoVectorizingCopyWithAssumedAlignmentILi128EEENS4_14SM90_TMA_STOREES19_S1V_S1V_EEEvvEEEEvNT_6ParamsE)
        .other          _ZN7cutlass13device_kernelINS_4gemm6kernel13GemmUniversalIN4cute5tupleIJiiiiEEENS1_10collective13CollectiveMmaINS1_35MainloopSm100TmaUmmaWarpSpecializedILi3ELi2ELi2ENS5_IJNS4_1CILi1EEESB_SB_EEEEENS5_IJNSA_ILi128EEENSA_ILi256EEENSA_ILi64EEEEEENS_6half_tENS5_IJlSB_lEEESI_SJ_NS4_8TiledMMAINS4_8MMA_AtomIJNS4_20SM100_MMA_F16BF16_SSISI_SI_fLi128ELi256ELNS4_4UMMA5MajorE0ELSO_0ELNSN_7ScaleInE0ELSP_0EEEEEENS4_6LayoutISC_NS5_IJNSA_ILi0EEEST_ST_EEEEENS5_IJNS4_10UnderscoreESW_SW_EEEEENS4_13SM90_TMA_LOADENS4_14ComposedLayoutINS4_7SwizzleILi3ELi4ELi3EEENS4_18smem_ptr_flag_bitsILi16EEENSS_INS5_IJNSA_ILi8EEESG_EEENS5_IJSG_SB_EEEEEEEvNS4_8identityESZ_S19_vS1A_EENS_8epilogue10collective18CollectiveEpilogueINS1C_23Sm100TmaWarpSpecializedILi4ELi2ELi64ELb1ELb0EEEJSH_NS5_IJNSS_ISE_SB_EENSS_ISG_SB_EEEEESI_SJ_SI_SJ_NS1C_6fusion15FusionCallbacksIS1G_NS1K_17LinearCombinationISI_fSI_fLNS_15FloatRoundStyleE2EEESH_S1J_JEEENS4_5SM1004TMEM4LOAD26SM100_TMEM_LOAD_32dp32b64xESZ_S19_NS4_39AutoVectorizingCopyWithAssumedAlignmentILi128EEENS4_14SM90_TMA_STOREES19_S1V_S1V_EEEvvEEEEvNT_6ParamsE,@"STO_CUDA_ENTRY STV_DEFAULT"
_ZN7cutlass13device_kernelINS_4gemm6kernel13GemmUniversalIN4cute5tupleIJiiiiEEENS1_10collective13CollectiveMmaINS1_35MainloopSm100TmaUmmaWarpSpecializedILi3ELi2ELi2ENS5_IJNS4_1CILi1EEESB_SB_EEEEENS5_IJNSA_ILi128EEENSA_ILi256EEENSA_ILi64EEEEEENS_6half_tENS5_IJlSB_lEEESI_SJ_NS4_8TiledMMAINS4_8MMA_AtomIJNS4_20SM100_MMA_F16BF16_SSISI_SI_fLi128ELi256ELNS4_4UMMA5MajorE0ELSO_0ELNSN_7ScaleInE0ELSP_0EEEEEENS4_6LayoutISC_NS5_IJNSA_ILi0EEEST_ST_EEEEENS5_IJNS4_10UnderscoreESW_SW_EEEEENS4_13SM90_TMA_LOADENS4_14ComposedLayoutINS4_7SwizzleILi3ELi4ELi3EEENS4_18smem_ptr_flag_bitsILi16EEENSS_INS5_IJNSA_ILi8EEESG_EEENS5_IJSG_SB_EEEEEEEvNS4_8identityESZ_S19_vS1A_EENS_8epilogue10collective18CollectiveEpilogueINS1C_23Sm100TmaWarpSpecializedILi4ELi2ELi64ELb1ELb0EEEJSH_NS5_IJNSS_ISE_SB_EENSS_ISG_SB_EEEEESI_SJ_SI_SJ_NS1C_6fusion15FusionCallbacksIS1G_NS1K_17LinearCombinationISI_fSI_fLNS_15FloatRoundStyleE2EEESH_S1J_JEEENS4_5SM1004TMEM4LOAD26SM100_TMEM_LOAD_32dp32b64xESZ_S19_NS4_39AutoVectorizingCopyWithAssumedAlignmentILi128EEENS4_14SM90_TMA_STOREES19_S1V_S1V_EEEvvEEEEvNT_6ParamsE:
[----:B------:R-:W1:Y:S01]  /*0000*/  LDC R1, c[0x0][0x37c] ;  /* 0x0000df00ff017b82 */ /* 0x000e620000000800 */
[----:B------:R-:W2:Y:S01]  /*0010*/  S2R R170, SR_TID.X ;  /* 0x0000000000aa7919 */ /* 0x000ea20000002100 */
[----:B------:R-:W3:Y:S01]  /*0020*/  LDCU.64 UR4, c[0x0][0x890] ;  /* 0x00011200ff0477ac */ /* 0x000ee20008000a00 */
[----:B------:R-:W-:Y:S02]  /*0030*/  PRMT R155, RZ, 0x7610, R155 ;  /* 0x00007610ff9b7816 */ /* 0x000fe4000000009b */
[----:B------:R-:W-:Y:S01]  /*0040*/  ELECT P5, URZ, PT ;  /* 0x0000000000ff782f */ /* 0x000fe200038a0000 */
[----:B------:R-:W4:Y:S01]  /*0050*/  LDCU.64 UR46, c[0x0][0x358] ;  /* 0x00006b00ff2e77ac */ /* 0x000f220008000a00 */
[----:B---3--:R-:W-:-:S04]  /*0060*/  UISETP.NE.U32.AND UP0, UPT, UR4, URZ, UPT ;  /* 0x000000ff0400728c */ /* 0x008fc8000bf05070 */
[----:B------:R-:W-:Y:S01]  /*0070*/  UISETP.NE.AND.EX UP0, UPT, UR5, URZ, UPT, UP0 ;  /* 0x000000ff0500728c */ /* 0x000fe2000bf05300 */
[----:B--2---:R-:W-:-:S05]  /*0080*/  SHF.R.U32.HI R162, RZ, 0x5, R170 ;  /* 0x00000005ffa27819 */ /* 0x004fca00000116aa */
[----:B------:R-:W2:Y:S02]  /*0090*/  SHFL.IDX PT, R0, R162, RZ, 0x1f ;  /* 0x00001fffa2007589 */ /* 0x000ea400000e0000 */
[----:B--2---:R-:W-:Y:S01]  /*00a0*/  R2UR UR8, R0 ;  /* 0x00000000000872ca */ /* 0x004fe200000e0000 */
[----:B-1--4-:R-:W-:-:S14]  /*00b0*/  BRA.U UP0, `(.L_x_0) ;  /* 0x00000001002c7547 */ /* 0x012fdc000b800000 */
[----:B------:R-:W1:Y:S02]  /*00c0*/  LDCU.64 UR6, c[0x0][0x888] ;  /* 0x00011100ff0677ac */ /* 0x000e640008000a00 */
[----:B-1----:R-:W-:-:S04]  /*00d0*/  UISETP.NE.U32.AND UP0, UPT, UR6, URZ, UPT ;  /* 0x000000ff0600728c */ /* 0x002fc8000bf05070 */
[----:B------:R-:W-:-:S09]  /*00e0*/  UISETP.NE.AND.EX UP0, UPT, UR7, URZ, UPT, UP0 ;  /* 0x000000ff0700728c */ /* 0x000fd2000bf05300 */
[----:B------:R-:W-:Y:S05]  /*00f0*/  BRA.U !UP0, `(.L_x_1) ;  /* 0x0000000108107547 */ /* 0x000fea000b800000 */
[----:B------:R-:W1:Y:S02]  /*0100*/  LDC.64 R2, c[0x0][0x888] ;  /* 0x00022200ff027b82 */ /* 0x000e640000000a00 */
[----:B-1----:R1:W5:Y:S01]  /*0110*/  LDG.E R81, desc[UR46][R2.64] ;  /* 0x0000002e02517981 */ /* 0x002362000c1e1900 */
[----:B------:R-:W-:Y:S01]  /*0120*/  HFMA2 R155, -RZ, RZ, 0, 5.9604644775390625e-08 ;  /* 0x00000001ff9b7431 */ /* 0x000fe200000001ff */
[----:B------:R-:W-:Y:S05]  /*0130*/  BRA `(.L_x_0) ;  /* 0x00000000000c7947 */ /* 0x000fea0003800000 */
.L_x_1:
[----:B------:R-:W1:Y:S01]  /*0140*/  LDCU UR6, c[0x0][0x880] ;  /* 0x00011000ff0677ac */ /* 0x000e620008000800 */
[----:B------:R-:W-:Y:S01]  /*0150*/  HFMA2 R155, -RZ, RZ, 0, 5.9604644775390625e-08 ;  /* 0x00000001ff9b7431 */ /* 0x000fe200000001ff */
[----:B-1----:R-:W-:-:S07]  /*0160*/  MOV R81, UR6 ;  /* 0x0000000600517c02 */ /* 0x002fce0008000f00 */
.L_x_0:
[----:B------:R-:W2:Y:S02]  /*0170*/  LDCU.64 UR6, c[0x0][0x8b0] ;  /* 0x00011600ff0677ac */ /* 0x000ea40008000a00 */
[----:B--2---:R-:W-:-:S04]  /*0180*/  UISETP.NE.U32.AND UP0, UPT, UR6, URZ, UPT ;  /* 0x000000ff0600728c */ /* 0x004fc8000bf05070 */
[----:B------:R-:W-:-:S09]  /*0190*/  UISETP.NE.AND.EX UP0, UPT, UR7, URZ, UPT, UP0 ;  /* 0x000000ff0700728c */ /* 0x000fd2000bf05300 */
[----:B------:R-:W-:Y:S05]  /*01a0*/  BRA.U UP0, `(.L_x_2) ;  /* 0x0000000100247547 */ /* 0x000fea000b800000 */
[----:B------:R-:W2:Y:S02]  /*01b0*/  LDCU.64 UR6, c[0x0][0x8a8] ;  /* 0x00011500ff0677ac */ /* 0x000ea40008000a00 */
[----:B--2---:R-:W-:-:S04]  /*01c0*/  UISETP.NE.U32.AND UP0, UPT, UR6, URZ, UPT ;  /* 0x000000ff0600728c */ /* 0x004fc8000bf05070 */
[----:B------:R-:W-:-:S09]  /*01d0*/  UISETP.NE.AND.EX UP0, UPT, UR7, URZ, UPT, UP0 ;  /* 0x000000ff0700728c */ /* 0x000fd2000bf05300 */
[----:B------:R-:W-:Y:S05]  /*01e0*/  BRA.U !UP0, `(.L_x_3) ;  /* 0x00000001080c7547 */ /* 0x000fea000b800000 */
[----:B------:R-:W2:Y:S02]  /*01f0*/  LDC.64 R78, c[0x0][0x8a8] ;  /* 0x00022a00ff4e7b82 */ /* 0x000ea40000000a00 */
[----:B--2---:R2:W5:Y:S01]  /*0200*/  LDG.E R78, desc[UR46][R78.64] ;  /* 0x0000002e4e4e7981 */ /* 0x004562000c1e1900 */
[----:B------:R-:W-:Y:S05]  /*0210*/  BRA `(.L_x_2) ;  /* 0x0000000000087947 */ /* 0x000fea0003800000 */
.L_x_3:
[----:B------:R-:W2:Y:S02]  /*0220*/  LDCU UR6, c[0x0][0x8a0] ;  /* 0x00011400ff0677ac */ /* 0x000ea40008000800 */
[----:B--2---:R-:W-:Y:S02]  /*0230*/  MOV R78, UR6 ;  /* 0x00000006004e7c02 */ /* 0x004fe40008000f00 */
.L_x_2:
[----:B------:R-:W-:Y:S01]  /*0240*/  IMAD.U32 R0, RZ, RZ, UR8 ;  /* 0x00000008ff007e24 */ /* 0x000fe2000f8e00ff */
[----:B------:R-:W-:Y:S04]  /*0250*/  BSSY.RECONVERGENT B0, `(.L_x_4) ;  /* 0x000000c000007945 */ /* 0x000fe80003800200 */
[C---:B------:R-:W-:Y:S02]  /*0260*/  ISETP.NE.OR P1, PT, R0.reuse, 0x1, !P5 ;  /* 0x000000010000780c */ /* 0x040fe40006f25670 */
[----:B------:R-:W-:-:S11]  /*0270*/  ISETP.NE.OR P0, PT, R0, 0x3, !P5 ;  /* 0x000000030000780c */ /* 0x000fd60006f05670 */
[----:B------:R-:W-:Y:S05]  /*0280*/  @P1 BRA `(.L_x_5) ;  /* 0x0000000000201947 */ /* 0x000fea0003800000 */
[----:B------:R-:W3:Y:S02]  /*0290*/  LDCU.64 UR6, c[0x0][0x348] ;  /* 0x00006900ff0677ac */ /* 0x000ee40008000a00 */
[----:B---3--:R-:W-:Y:S02]  /*02a0*/  UIADD3 UR10, UP1, UPT, UR6, 0x80, URZ ;  /* 0x00000080060a7890 */ /* 0x008fe4000ff3e0ff */
[----:B------:R-:W-:Y:S02]  /*02b0*/  UIADD3 UR6, UP0, UPT, UR6, 0x180, URZ ;  /* 0x0000018006067890 */ /* 0x000fe4000ff1e0ff */
[----:B------:R-:W-:Y:S02]  /*02c0*/  UIADD3.X UR11, UPT, UPT, URZ, UR7, URZ, UP1, !UPT ;  /* 0x00000007ff0b7290 */ /* 0x000fe40008ffe4ff */
[----:B------:R-:W-:-:S07]  /*02d0*/  UIADD3.X UR7, UPT, UPT, URZ, UR7, URZ, UP0, !UPT ;  /* 0x00000007ff077290 */ /* 0x000fce00087fe4ff */
[----:B------:R3:W-:Y:S02]  /*02e0*/  UTMACCTL.PF [UR10] ;  /* 0x000000000a0079b9 */ /* 0x0007e40008040000 */
[----:B------:R3:W-:Y:S02]  /*02f0*/  UTMACCTL.PF [UR6] ;  /* 0x00000000060079b9 */ /* 0x0007e40008040000 */
[----:B---3--:R-:W-:Y:S01]  /*0300*/  NOP ;  /* 0x0000000000007918 */ /* 0x008fe20000000000 */
.L_x_5:
[----:B------:R-:W-:Y:S05]  /*0310*/  BSYNC.RECONVERGENT B0 ;  /* 0x0000000000007941 */ /* 0x000fea0003800200 */
.L_x_4:
[----:B------:R-:W-:Y:S04]  /*0320*/  BSSY.RECONVERGENT B0, `(.L_x_6) ;  /* 0x000000a000007945 */ /* 0x000fe80003800200 */
        /* <DEDUP_REMOVED lines=9> */
.L_x_7:
[----:B------:R-:W-:Y:S05]  /*03c0*/  BSYNC.RECONVERGENT B0 ;  /* 0x0000000000007941 */ /* 0x000fea0003800200 */
.L_x_6:
[----:B------:R-:W3:Y:S01]  /*03d0*/  LDCU.64 UR6, c[0x0][0x888] ;  /* 0x00011100ff0677ac */ /* 0x000ee20008000a00 */
[----:B------:R-:W-:Y:S02]  /*03e0*/  UISETP.EQ.U32.AND UP1, UPT, UR4, URZ, UPT ;  /* 0x000000ff0400728c */ /* 0x000fe4000bf22070 */
[----:B------:R-:W-:Y:S02]  /*03f0*/  UPLOP3.LUT UP2, UPT, UPT, UPT, UPT, 0x80, 0x8 ;  /* 0x000000000008789c */ /* 0x000fe40003f4f070 */
[----:B---3--:R-:W-:-:S04]  /*0400*/  UISETP.NE.U32.AND UP0, UPT, UR6, URZ, UPT ;  /* 0x000000ff0600728c */ /* 0x008fc8000bf05070 */
[----:B------:R-:W-:-:S04]  /*0410*/  UISETP.NE.AND.EX UP0, UPT, UR7, URZ, UPT, UP0 ;  /* 0x000000ff0700728c */ /* 0x000fc8000bf05300 */
[----:B------:R-:W-:-:S04]  /*0420*/  UISETP.EQ.OR.EX UP3, UPT, UR5, URZ, !UP0, UP1 ;  /* 0x000000ff0500728c */ /* 0x000fc8000c762710 */
[----:B------:R-:W-:-:S05]  /*0430*/  UP2UR UR50, UPR, URZ, 0x8 ;  /* 0x00000008ff327883 */ /* 0x000fca0008000000 */
[----:B------:R-:W-:Y:S07]  /*0440*/  BRA.U !UP3, `(.L_x_8) ;  /* 0x000000010b207547 */ /* 0x000fee000b800000 */
[----:B------:R-:W-:Y:S01]  /*0450*/  UISETP.NE.U32.AND UP2, UPT, UR4, URZ, UPT ;  /* 0x000000ff0400728c */ /* 0x000fe2000bf45070 */
[----:B-----5:R-:W-:Y:S01]  /*0460*/  FSETP.NEU.AND P0, PT, R81, RZ, PT ;  /* 0x000000ff5100720b */ /* 0x020fe20003f0d000 */
[----:B------:R-:W-:Y:S02]  /*0470*/  USEL UR4, URZ, 0xffffffff, UP0 ;  /* 0xffffffffff047887 */ /* 0x000fe40008000000 */
[----:B------:R-:W-:-:S10]  /*0480*/  UISETP.NE.AND.EX UP2, UPT, UR5, URZ, UPT, UP2 ;  /* 0x000000ff0500728c */ /* 0x000fd4000bf45320 */
[----:B------:R-:W-:Y:S01]  /*0490*/  VOTEU.ANY UP1, P0 ;  /* 0x0000000000ff7886 */ /* 0x000fe20000020100 */
[----:B------:R-:W-:-:S04]  /*04a0*/  @!UP2 USEL UR4, URZ, 0xffffffff, UP1 ;  /* 0xffffffffff04a887 */ /* 0x000fc80008800000 */
[----:B------:R-:W-:-:S04]  /*04b0*/  ULOP3.LUT UR4, UR4, 0x1, URZ, 0xc0, !UPT ;  /* 0x0000000104047892 */ /* 0x000fc8000f8ec0ff */
[----:B------:R-:W-:-:S11]  /*04c0*/  UISETP.NE.U32.AND UP2, UPT, UR4, 0x1, UPT ;  /* 0x000000010400788c */ /* 0x000fd6000bf45070 */
.L_x_8:
[----:B-1----:R-:W1:Y:S01]  /*04d0*/  SHFL.IDX PT, R2, R162, RZ, 0x1f ;  /* 0x00001fffa2027589 */ /* 0x002e6200000e0000 */
[----:B------:R-:W-:-:S04]  /*04e0*/  UISETP.NE.AND UP1, UPT, UR8, 0x2, UPT ;  /* 0x000000020800788c */ /* 0x000fc8000bf25270 */
[----:B------:R-:W-:Y:S01]  /*04f0*/  USEL UR6, URZ, 0x1, UP1 ;  /* 0x00000001ff067887 */ /* 0x000fe20008800000 */
[----:B-1----:R-:W-:-:S13]  /*0500*/  ISETP.NE.AND P0, PT, R2, RZ, PT ;  /* 0x000000ff0200720c */ /* 0x002fda0003f05270 */
[----:B------:R-:W-:Y:S05]  /*0510*/  @P0 BRA `(.L_x_9) ;  /* 0x0000000000400947 */ /* 0x000fea0003800000 */
[----:B------:R-:W1:Y:S01]  /*0520*/  S2UR UR5, SR_CgaCtaId ;  /* 0x00000000000579c3 */ /* 0x000e620000008800 */
[----:B------:R-:W-:Y:S01]  /*0530*/  UMOV UR7, 0x400 ;  /* 0x0000040000077882 */ /* 0x000fe20000000000 */
[----:B------:R-:W-:Y:S01]  /*0540*/  UMOV UR4, 0x1 ;  /* 0x0000000100047882 */ /* 0x000fe20000000000 */
[----:B------:R-:W-:Y:S01]  /*0550*/  ELECT P0, URZ, PT ;  /* 0x0000000000ff782f */ /* 0x000fe20003800000 */
[----:B------:R-:W-:-:S04]  /*0560*/  UIADD3 UR10, UPT, UPT, -UR4, 0x100000, URZ ;  /* 0x00100000040a7890 */ /* 0x000fc8000fffe1ff */
[----:B------:R-:W-:Y:S02]  /*0570*/  USHF.L.U32 UR11, UR10, 0xb, URZ ;  /* 0x0000000b0a0b7899 */ /* 0x000fe400080006ff */
[----:B------:R-:W-:Y:S02]  /*0580*/  USHF.L.U32 UR10, UR10, 0x1, URZ ;  /* 0x000000010a0a7899 */ /* 0x000fe400080006ff */
[----:B-1----:R-:W-:Y:S01]  /*0590*/  ULEA UR5, UR5, UR7, 0x18 ;  /* 0x0000000705057291 */ /* 0x002fe2000f8ec0ff */
[----:B------:R-:W1:Y:S11]  /*05a0*/  FENCE.VIEW.ASYNC.S ;  /* 0x00000000000073c6 */ /* 0x000e760000000000 */
[----:B-1----:R1:W3:Y:S01]  /*05b0*/  SYNCS.EXCH.64 URZ, [UR5], UR10 ;  /* 0x0000000a05ff75b2 */ /* 0x0022e20008000100 */
[----:B------:R1:W4:Y:S01]  /*05c0*/  SYNCS.EXCH.64 URZ, [UR5+0x18], UR10 ;  /* 0x0000180a05ff75b2 */ /* 0x0003220008000100 */
[----:B------:R1:W1:Y:S01]  /*05d0*/  SYNCS.EXCH.64 URZ, [UR5+0x8], UR10 ;  /* 0x0000080a05ff75b2 */ /* 0x0002620008000100 */
[----:B------:R1:W1:Y:S01]  /*05e0*/  SYNCS.EXCH.64 URZ, [UR5+0x20], UR10 ;  /* 0x0000200a05ff75b2 */ /* 0x0002620008000100 */
[----:B------:R1:W1:Y:S01]  /*05f0*/  SYNCS.EXCH.64 URZ, [UR5+0x10], UR10 ;  /* 0x0000100a05ff75b2 */ /* 0x0002620008000100 */
[----:B------:R1:W1:Y:S01]  /*0600*/  SYNCS.EXCH.64 URZ, [UR5+0x28], UR10 ;  /* 0x0000280a05ff75b2 */ /* 0x0002620008000100 */
[----:B------:R-:W-:Y:S01]  /*0610*/  NOP ;  /* 0x0000000000007918 */ /* 0x000fe20000000000 */
.L_x_9:
[----:B------:R-:W2:Y:S01]  /*0620*/  SHFL.IDX PT, R2, R162, RZ, 0x1f ;  /* 0x00001fffa2027589 */ /* 0x000ea200000e0000 */
[----:B------:R-:W-:Y:S01]  /*0630*/  NOP ;  /* 0x0000000000007918 */ /* 0x000fe20000000000 */
[----:B--2---:R-:W-:-:S13]  /*0640*/  ISETP.NE.AND P0, PT, R2, 0x1, PT ;  /* 0x000000010200780c */ /* 0x004fda0003f05270 */
[----:B------:R-:W-:Y:S05]  /*0650*/  @P0 BRA `(.L_x_10) ;  /* 0x0000000000580947 */ /* 0x000fea0003800000 */
[----:B------:R-:W2:Y:S01]  /*0660*/  S2UR UR7, SR_CgaCtaId ;  /* 0x00000000000779c3 */ /* 0x000ea20000008800 */
[----:B------:R-:W-:Y:S01]  /*0670*/  UMOV UR9, 0x400 ;  /* 0x0000040000097882 */ /* 0x000fe20000000000 */
[----:B-1----:R-:W-:Y:S01]  /*0680*/  UMOV UR5, 0x20 ;  /* 0x0000002000057882 */ /* 0x002fe20000000000 */
[----:B------:R-:W-:Y:S01]  /*0690*/  UMOV UR4, 0x80 ;  /* 0x0000008000047882 */ /* 0x000fe20000000000 */
[----:B------:R-:W-:-:S04]  /*06a0*/  UIADD3 UR10, UPT, UPT, -UR5, 0x100000, URZ ;  /* 0x00100000050a7890 */ /* 0x000fc8000fffe1ff */
[----:B------:R-:W-:Y:S02]  /*06b0*/  USHF.L.U32 UR11, UR10, 0xb, URZ ;  /* 0x0000000b0a0b7899 */ /* 0x000fe400080006ff */
[----:B------:R-:W-:Y:S02]  /*06c0*/  USHF.L.U32 UR10, UR10, 0x1, URZ ;  /* 0x000000010a0a7899 */ /* 0x000fe400080006ff */
[----:B------:R-:W-:-:S04]  /*06d0*/  UIADD3 UR4, UPT, UPT, -UR4, 0x100000, URZ ;  /* 0x0010000004047890 */ /* 0x000fc8000fffe1ff */
[----:B------:R-:W-:Y:S02]  /*06e0*/  USHF.L.U32 UR5, UR4, 0xb, URZ ;  /* 0x0000000b04057899 */ /* 0x000fe400080006ff */
[----:B------:R-:W-:Y:S01]  /*06f0*/  USHF.L.U32 UR4, UR4, 0x1, URZ ;  /* 0x0000000104047899 */ /* 0x000fe200080006ff */
[----:B------:R-:W-:Y:S01]  /*0700*/  ELECT P0, URZ, PT ;  /* 0x0000000000ff782f */ /* 0x000fe20003800000 */
[----:B--2---:R-:W-:Y:S01]  /*0710*/  ULEA UR7, UR7, UR9, 0x18 ;  /* 0x0000000907077291 */ /* 0x004fe2000f8ec0ff */
[----:B------:R-:W1:Y:S11]  /*0720*/  FENCE.VIEW.ASYNC.S ;  /* 0x00000000000073c6 */ /* 0x000e760000000000 */
[----:B-1----:R2:W1:Y:S01]  /*0730*/  SYNCS.EXCH.64 URZ, [UR7+0x30], UR10 ;  /* 0x0000300a07ff75b2 */ /* 0x0024620008000100 */
[----:B------:R2:W1:Y:S01]  /*0740*/  SYNCS.EXCH.64 URZ, [UR7+0x50], UR4 ;  /* 0x0000500407ff75b2 */ /* 0x0004620008000100 */
[----:B------:R2:W1:Y:S01]  /*0750*/  SYNCS.EXCH.64 URZ, [UR7+0x38], UR10 ;  /* 0x0000380a07ff75b2 */ /* 0x0004620008000100 */
[----:B------:R2:W1:Y:S01]  /*0760*/  SYNCS.EXCH.64 URZ, [UR7+0x58], UR4 ;  /* 0x0000580407ff75b2 */ /* 0x0004620008000100 */
[----:B------:R2:W1:Y:S01]  /*0770*/  SYNCS.EXCH.64 URZ, [UR7+0x40], UR10 ;  /* 0x0000400a07ff75b2 */ /* 0x0004620008000100 */
[----:B------:R2:W1:Y:S01]  /*0780*/  SYNCS.EXCH.64 URZ, [UR7+0x60], UR4 ;  /* 0x0000600407ff75b2 */ /* 0x0004620008000100 */
[----:B------:R2:W1:Y:S01]  /*0790*/  SYNCS.EXCH.64 URZ, [UR7+0x48], UR10 ;  /* 0x0000480a07ff75b2 */ /* 0x0004620008000100 */
[----:B------:R2:W1:Y:S02]  /*07a0*/  SYNCS.EXCH.64 URZ, [UR7+0x68], UR4 ;  /* 0x0000680407ff75b2 */ /* 0x0004640008000100 */
[----:B--2---:R-:W-:Y:S01]  /*07b0*/  NOP ;  /* 0x0000000000007918 */ /* 0x004fe20000000000 */
.L_x_10:
[----:B------:R-:W2:Y:S01]  /*07c0*/  SHFL.IDX PT, R2, R162, RZ, 0x1f ;  /* 0x00001fffa2027589 */ /* 0x000ea200000e0000 */
[----:B------:R-:W-:Y:S01]  /*07d0*/  NOP ;  /* 0x0000000000007918 */ /* 0x000fe20000000000 */
[----:B--2---:R-:W-:-:S13]  /*07e0*/  ISETP.NE.AND P0, PT, R2, 0x3, PT ;  /* 0x000000030200780c */ /* 0x004fda0003f05270 */
[----:B------:R-:W-:Y:S05]  /*07f0*/  @P0 BRA `(.L_x_11) ;  /* 0x0000000000300947 */ /* 0x000fea0003800000 */
[----:B-1----:R-:W1:Y:S01]  /*0800*/  S2UR UR5, SR_CgaCtaId ;  /* 0x00000000000579c3 */ /* 0x002e620000008800 */
        /* <DEDUP_REMOVED lines=8> */
[----:B-1----:R2:W1:Y:S01]  /*0890*/  SYNCS.EXCH.64 URZ, [UR5+0x70], UR10 ;  /* 0x0000700a05ff75b2 */ /* 0x0024620008000100 */
[----:B------:R2:W1:Y:S02]  /*08a0*/  SYNCS.EXCH.64 URZ, [UR5+0x78], UR10 ;  /* 0x0000780a05ff75b2 */ /* 0x0004640008000100 */
[----:B--2---:R-:W-:Y:S01]  /*08b0*/  NOP ;  /* 0x0000000000007918 */ /* 0x004fe20000000000 */
.L_x_11:
[----:B------:R-:W2:Y:S01]  /*08c0*/  SHFL.IDX PT, R2, R162, RZ, 0x1f ;  /* 0x00001fffa2027589 */ /* 0x000ea200000e0000 */
[----:B------:R-:W-:Y:S01]  /*08d0*/  NOP ;  /* 0x0000000000007918 */ /* 0x000fe20000000000 */
[----:B--2---:R-:W-:-:S13]  /*08e0*/  ISETP.NE.AND P0, PT, R2, 0x4, PT ;  /* 0x000000040200780c */ /* 0x004fda0003f05270 */
[----:B------:R-:W-:Y:S05]  /*08f0*/  @P0 BRA `(.L_x_12) ;  /* 0x00000000004c0947 */ /* 0x000fea0003800000 */
[----:B-1----:R-:W1:Y:S01]  /*0900*/  S2UR UR5, SR_CgaCtaId ;  /* 0x00000000000579c3 */ /* 0x002e620000008800 */
[----:B------:R-:W-:Y:S01]  /*0910*/  UMOV UR9, 0x100 ;  /* 0x0000010000097882 */ /* 0x000fe20000000000 */
[----:B------:R-:W-:Y:S01]  /*0920*/  UMOV UR7, 0x400 ;  /* 0x0000040000077882 */ /* 0x000fe20000000000 */
[----:B------:R-:W-:Y:S01]  /*0930*/  USEL UR9, UR9, 0xe0, UP2 ;  /* 0x000000e009097887 */ /* 0x000fe20009000000 */
[----:B------:R-:W-:Y:S01]  /*0940*/  UMOV UR4, 0x1 ;  /* 0x0000000100047882 */ /* 0x000fe20000000000 */
[----:B------:R-:W-:Y:S01]  /*0950*/  ELECT P0, URZ, PT ;  /* 0x0000000000ff782f */ /* 0x000fe20003800000 */
[----:B------:R-:W-:-:S04]  /*0960*/  UIADD3 UR10, UPT, UPT, -UR4, 0x100000, URZ ;  /* 0x00100000040a7890 */ /* 0x000fc8000fffe1ff */
[----:B------:R-:W-:Y:S02]  /*0970*/  USHF.L.U32 UR11, UR10, 0xb, URZ ;  /* 0x0000000b0a0b7899 */ /* 0x000fe400080006ff */
[----:B------:R-:W-:Y:S02]  /*0980*/  USHF.L.U32 UR10, UR10, 0x1, URZ ;  /* 0x000000010a0a7899 */ /* 0x000fe400080006ff */
[----:B------:R-:W-:-:S04]  /*0990*/  UIADD3 UR12, UPT, UPT, -UR9, 0x100000, URZ ;  /* 0x00100000090c7890 */ /* 0x000fc8000fffe1ff */
[----:B------:R-:W-:Y:S02]  /*09a0*/  USHF.L.U32 UR13, UR12, 0xb, URZ ;  /* 0x0000000b0c0d7899 */ /* 0x000fe400080006ff */
[----:B------:R-:W-:Y:S02]  /*09b0*/  USHF.L.U32 UR12, UR12, 0x1, URZ ;  /* 0x000000010c0c7899 */ /* 0x000fe400080006ff */
[----:B-1----:R-:W-:Y:S01]  /*09c0*/  ULEA UR5, UR5, UR7, 0x18 ;  /* 0x0000000705057291 */ /* 0x002fe2000f8ec0ff */
[----:B------:R-:W1:Y:S11]  /*09d0*/  FENCE.VIEW.ASYNC.S ;  /* 0x00000000000073c6 */ /* 0x000e760000000000 */
[----:B-1----:R2:W1:Y:S01]  /*09e0*/  SYNCS.EXCH.64 URZ, [UR5+0x80], UR10 ;  /* 0x0000800a05ff75b2 */ /* 0x0024620008000100 */
[----:B------:R2:W1:Y:S01]  /*09f0*/  SYNCS.EXCH.64 URZ, [UR5+0x90], UR12 ;  /* 0x0000900c05ff75b2 */ /* 0x0004620008000100 */
[----:B------:R2:W1:Y:S01]  /*0a00*/  SYNCS.EXCH.64 URZ, [UR5+0x88], UR10 ;  /* 0x0000880a05ff75b2 */ /* 0x0004620008000100 */
[----:B------:R2:W1:Y:S02]  /*0a10*/  SYNCS.EXCH.64 URZ, [UR5+0x98], UR12 ;  /* 0x0000980c05ff75b2 */ /* 0x0004640008000100 */
[----:B--2---:R-:W-:Y:S01]  /*0a20*/  NOP ;  /* 0x0000000000007918 */ /* 0x004fe20000000000 */
.L_x_12:
        /* <DEDUP_REMOVED lines=20> */
[----:B------:R2:W1:Y:S02]  /*0b70*/  SYNCS.EXCH.64 URZ, [UR7+0xb8], UR4 ;  /* 0x0000b80407ff75b2 */ /* 0x0004640008000100 */
[----:B--2---:R-:W-:Y:S01]  /*0b80*/  NOP ;  /* 0x0000000000007918 */ /* 0x004fe20000000000 */
.L_x_13:
        /* <DEDUP_REMOVED lines=18> */
.L_x_14:
[----:B-1----:R-:W1:Y:S01]  /*0cb0*/  S2UR UR5, SR_CTAID.X ;  /* 0x00000000000579c3 */ /* 0x002e620000002500 */
[----:B------:R-:W-:-:S05]  /*0cc0*/  CS2R.32 R156, SR_CgaSize ;  /* 0x00000000009c7805 */ /* 0x000fca0000008a00 */
[----:B------:R-:W-:-:S05]  /*0cd0*/  IMAD R156, R156, -0xa0, RZ ;  /* 0xffffff609c9c7824 */ /* 0x000fca00078e02ff */
[----:B------:R-:W-:-:S14]  /*0ce0*/  R2UR UR9, R156 ;  /* 0x000000009c0972ca */ /* 0x000fdc00000e0000 */
[----:B------:R-:W2:Y:S01]  /*0cf0*/  LDCU UR9, c[0x0][UR9+0x2b0] ;  /* 0x00005600090977ac */ /* 0x000ea20008000800 */
[----:B------:R-:W-:Y:S01]  /*0d00*/  NOP ;  /* 0x0000000000007918 */ /* 0x000fe20000000000 */
[----:B------:R-:W-:-:S05]  /*0d10*/  CS2R.32 R156, SR_CgaSize ;  /* 0x00000000009c7805 */ /* 0x000fca0000008a00 */
[----:B------:R-:W-:-:S05]  /*0d20*/  IMAD R156, R156, -0xa0, RZ ;  /* 0xffffff609c9c7824 */ /* 0x000fca00078e02ff */
[----:B------:R-:W-:-:S14]  /*0d30*/  R2UR UR7, R156 ;  /* 0x000000009c0772ca */ /* 0x000fdc00000e0000 */
[----:B------:R-:W3:Y:S01]  /*0d40*/  LDCU UR7, c[0x0][UR7+0x2b4] ;  /* 0x00005680070777ac */ /* 0x000ee20008000800 */
[----:B------:R-:W4:Y:S08]  /*0d50*/  S2UR UR4, SR_CTAID.Y ;  /* 0x00000000000479c3 */ /* 0x000f300000002600 */
[----:B------:R-:W3:Y:S01]  /*0d60*/  LDC R9, c[0x0][0xb24] ;  /* 0x0002c900ff097b82 */ /* 0x000ee20000000800 */
[----:B-1----:R-:W-:-:S02]  /*0d70*/  I2FP.F32.U32 R4, UR5 ;  /* 0x0000000500047c45 */ /* 0x002fc40008201000 */
[----:B------:R-:W-:-:S05]  /*0d80*/  CS2R.32 R5, SR_CgaSize ;  /* 0x0000000000057805 */ /* 0x000fca0000008a00 */
[----:B------:R-:W-:-:S06]  /*0d90*/  IMAD R5, R5, -0xa0, RZ ;  /* 0xffffff6005057824 */ /* 0x000fcc00078e02ff */
[----:B------:R-:W1:Y:S01]  /*0da0*/  LDC R5, c[0x0][R5+0x2a0] ;  /* 0x0000a80005057b82 */ /* 0x000e620000000800 */
[----:B------:R-:W-:Y:S01]  /*0db0*/  MOV R21, UR5 ;  /* 0x0000000500157c02 */ /* 0x000fe20008000f00 */
[----:B--2---:R-:W-:Y:S01]  /*0dc0*/  FMUL R4, R4, UR9 ;  /* 0x0000000904047c20 */ /* 0x004fe20008400000 */
[----:B----4-:R-:W-:Y:S02]  /*0dd0*/  I2FP.F32.U32 R2, UR4 ;  /* 0x0000000400027c45 */ /* 0x010fe40008201000 */
[----:B------:R-:W-:-:S05]  /*0de0*/  CS2R.32 R3, SR_CgaSize ;  /* 0x0000000000037805 */ /* 0x000fca0000008a00 */
[----:B------:R-:W-:-:S06]  /*0df0*/  IMAD R3, R3, -0xa0, RZ ;  /* 0xffffff6003037824 */ /* 0x000fcc00078e02ff */
[----:B------:R-:W2:Y:S01]  /*0e00*/  LDC R3, c[0x0][R3+0x2a4] ;  /* 0x0000a90003037b82 */ /* 0x000ea20000000800 */
[----:B------:R-:W4:Y:S01]  /*0e10*/  F2I.U32.TRUNC.NTZ R156, R4 ;  /* 0x00000004009c7305 */ /* 0x000f22000020f000 */
[----:B------:R-:W-:Y:S01]  /*0e20*/  MOV R20, UR4 ;  /* 0x0000000400147c02 */ /* 0x000fe20008000f00 */
[----:B---3--:R-:W-:-:S05]  /*0e30*/  FMUL R2, R2, UR7 ;  /* 0x0000000702027c20 */ /* 0x008fca0008400000 */
[----:B------:R-:W-:Y:S01]  /*0e40*/  BAR.SYNC.DEFER_BLOCKING 0x0 ;  /* 0x0000000000007b1d */ /* 0x000fe20000010000 */
[----:B------:R-:W-:-:S05]  /*0e50*/  ISETP.GE.AND P0, PT, R9, 0x1, PT ;  /* 0x000000010900780c */ /* 0x000fca0003f06270 */
[----:B------:R-:W3:Y:S02]  /*0e60*/  F2I.U32.TRUNC.NTZ R154, R2 ;  /* 0x00000002009a7305 */ /* 0x000ee4000020f000 */
[----:B------:R-:W2:Y:S01]  /*0e70*/  S2UR UR36, SR_CTAID.Z ;  /* 0x00000000002479c3 */ /* 0x000ea20000002700 */
[----:B----4-:R-:W-:-:S05]  /*0e80*/  IADD3 R156, PT, PT, -R156, RZ, RZ ;  /* 0x000000ff9c9c7210 */ /* 0x010fca0007ffe1ff */
[----:B-1----:R-:W-:Y:S01]  /*0e90*/  IMAD R156, R5, R156, UR5 ;  /* 0x00000005059c7e24 */ /* 0x002fe2000f8e029c */
[----:B---3--:R-:W-:-:S05]  /*0ea0*/  IADD3 R154, PT, PT, -R154, RZ, RZ ;  /* 0x000000ff9a9a7210 */ /* 0x008fca0007ffe1ff */
[----:B--2---:R-:W-:Y:S01]  /*0eb0*/  IMAD R154, R3, R154, UR4 ;  /* 0x00000004039a7e24 */ /* 0x004fe2000f8e029a */
[----:B------:R-:W-:Y:S06]  /*0ec0*/  @!P0 BRA `(.L_x_15) ;  /* 0x0000000000b88947 */ /* 0x000fec0003800000 */
[----:B------:R-:W1:Y:S01]  /*0ed0*/  LDC.64 R4, c[0x0][0xb18] ;  /* 0x0002c600ff047b82 */ /* 0x000e620000000a00 */
[----:B------:R-:W-:-:S07]  /*0ee0*/  ISETP.NE.AND P0, PT, R9, 0x1, PT ;  /* 0x000000010900780c */ /* 0x000fce0003f05270 */
[----:B------:R-:W2:Y:S08]  /*0ef0*/  LDC R10, c[0x0][0xb0c] ;  /* 0x0002c300ff0a7b82 */ /* 0x000eb00000000800 */
[----:B------:R-:W3:Y:S08]  /*0f00*/  LDC R11, c[0x0][0x370] ;  /* 0x0000dc00ff0b7b82 */ /* 0x000ef00000000800 */
[----:B------:R-:W4:Y:S01]  /*0f10*/  LDC R12, c[0x0][0x374] ;  /* 0x0000dd00ff0c7b82 */ /* 0x000f220000000800 */
[----:B-1----:R-:W-:-:S07]  /*0f20*/  ISETP.NE.AND P1, PT, R4, 0x1, PT ;  /* 0x000000010400780c */ /* 0x002fce0003f25270 */
[----:B------:R-:W3:Y:S01]  /*0f30*/  LDC.64 R6, c[0x0][0xb10] ;  /* 0x0002c400ff067b82 */ /* 0x000ee20000000a00 */
[----:B--2---:R-:W-:-:S07]  /*0f40*/  ISETP.NE.AND P2, PT, R10, 0x1, PT ;  /* 0x000000010a00780c */ /* 0x004fce0003f45270 */
[----:B------:R-:W1:Y:S08]  /*0f50*/  LDC R8, c[0x0][0xb20] ;  /* 0x0002c800ff087b82 */ /* 0x000e700000000800 */
[----:B------:R-:W2:Y:S01]  /*0f60*/  LDC.64 R2, c[0x0][0xb28] ;  /* 0x0002ca00ff027b82 */ /* 0x000ea20000000a00 */
[----:B----4-:R-:W-:-:S04]  /*0f70*/  IMAD.HI.U32 R13, R12, R5, RZ ;  /* 0x000000050c0d7227 */ /* 0x010fc800078e00ff */
[----:B------:R-:W-:-:S04]  /*0f80*/  IMAD.HI.U32 R5, R20, R5, RZ ;  /* 0x0000000514057227 */ /* 0x000fc800078e00ff */
[----:B---3--:R-:W-:-:S04]  /*0f90*/  IMAD.HI.U32 R14, R11, R6, RZ ;  /* 0x000000060b0e7227 */ /* 0x008fc800078e00ff */
[C---:B------:R-:W-:Y:S01]  /*0fa0*/  IMAD.HI.U32 R16, R21.reuse, R6, RZ ;  /* 0x0000000615107227 */ /* 0x040fe200078e00ff */
[-C--:B------:R-:W-:Y:S02]  /*0fb0*/  @P2 SHF.R.U32.HI R11, RZ, R7.reuse, R14 ;  /* 0x00000007ff0b2219 */ /* 0x080fe4000001160e */
[-C--:B-1----:R-:W-:Y:S02]  /*0fc0*/  @P1 SHF.R.U32.HI R12, RZ, R8.reuse, R13 ;  /* 0x00000008ff0c1219 */ /* 0x082fe4000001160d */
[----:B------:R-:W-:Y:S02]  /*0fd0*/  SHF.R.U32.HI R5, RZ, R8, R5 ;  /* 0x00000008ff057219 */ /* 0x000fe40000011605 */
[----:B------:R-:W-:Y:S02]  /*0fe0*/  SHF.R.U32.HI R16, RZ, R7, R16 ;  /* 0x00000007ff107219 */ /* 0x000fe40000011610 */
[----:B------:R-:W-:Y:S01]  /*0ff0*/  SEL R5, R20, R5, !P1 ;  /* 0x0000000514057207 */ /* 0x000fe20004800000 */
[----:B--2---:R-:W-:Y:S01]  /*1000*/  IMAD.HI.U32 R14, R12, R2, RZ ;  /* 0x000000020c0e7227 */ /* 0x004fe200078e00ff */
[----:B------:R-:W-:-:S02]  /*1010*/  SEL R7, R21, R16, !P2 ;  /* 0x0000001015077207 */ /* 0x000fc40005000000 */
[----:B------:R-:W-:Y:S01]  /*1020*/  IADD3 R13, PT, PT, -R5, RZ, RZ ;  /* 0x000000ff050d7210 */ /* 0x000fe20007ffe1ff */
[----:B------:R-:W-:Y:S01]  /*1030*/  IMAD.HI.U32 R6, R11, R2, RZ ;  /* 0x000000020b067227 */ /* 0x000fe200078e00ff */
[----:B------:R-:W-:-:S03]  /*1040*/  @P0 SHF.R.U32.HI R12, RZ, R3, R14 ;  /* 0x00000003ff0c0219 */ /* 0x000fc6000001160e */
[----:B------:R-:W-:Y:S01]  /*1050*/  IMAD R13, R4, R13, R20 ;  /* 0x0000000d040d7224 */ /* 0x000fe200078e0214 */
[----:B------:R-:W-:Y:S01]  /*1060*/  @P0 SHF.R.U32.HI R11, RZ, R3, R6 ;  /* 0x00000003ff0b0219 */ /* 0x000fe20000011606 */
[----:B------:R-:W-:-:S04]  /*1070*/  IMAD R12, R12, R9, RZ ;  /* 0x000000090c0c7224 */ /* 0x000fc800078e02ff */
[----:B------:R-:W-:Y:S01]  /*1080*/  IMAD R6, R11, R9, RZ ;  /* 0x000000090b067224 */ /* 0x000fe200078e02ff */
[----:B------:R-:W-:-:S04]  /*1090*/  ISETP.GE.AND P1, PT, R5, R12, PT ;  /* 0x0000000c0500720c */ /* 0x000fc80003f26270 */
[----:B------:R-:W-:Y:S01]  /*10a0*/  ISETP.GE.OR P1, PT, R7, R6, P1 ;  /* 0x000000060700720c */ /* 0x000fe20000f26670 */
[----:B------:R-:W-:-:S05]  /*10b0*/  IMAD.HI.U32 R6, R5, R2, RZ ;  /* 0x0000000205067227 */ /* 0x000fca00078e00ff */
[----:B------:R-:W-:-:S04]  /*10c0*/  SHF.R.U32.HI R6, RZ, R3, R6 ;  /* 0x00000003ff067219 */ /* 0x000fc80000011606 */
[----:B------:R-:W-:-:S03]  /*10d0*/  SEL R6, R5, R6, !P0 ;  /* 0x0000000605067207 */ /* 0x000fc60004000000 */
[----:B------:R-:W-:Y:S01]  /*10e0*/  @!P1 IMAD.HI.U32 R8, R7, R2, RZ ;  /* 0x0000000207089227 */ /* 0x000fe200078e00ff */
[----:B------:R-:W-:-:S04]  /*10f0*/  IADD3 R2, PT, PT, -R6, RZ, RZ ;  /* 0x000000ff06027210 */ /* 0x000fc80007ffe1ff */
[----:B------:R-:W-:Y:S01]  /*1100*/  @!P1 SHF.R.U32.HI R8, RZ, R3, R8 ;  /* 0x00000003ff089219 */ /* 0x000fe20000011608 */
[----:B------:R-:W-:-:S03]  /*1110*/  IMAD R2, R9, R2, R5 ;  /* 0x0000000209027224 */ /* 0x000fc600078e0205 */
[----:B------:R-:W-:-:S05]  /*1120*/  @!P1 SEL R3, R7, R8, !P0 ;  /* 0x0000000807039207 */ /* 0x000fca0004000000 */
[--C-:B------:R-:W-:Y:S02]  /*1130*/  @!P1 IMAD.IADD R6, R6, 0x1, -R3.reuse ;  /* 0x0000000106069824 */ /* 0x100fe400078e0a03 */
[----:B------:R-:W-:Y:S01]  /*1140*/  @!P1 IMAD R3, R2, R11, R3 ;  /* 0x0000000b02039224 */ /* 0x000fe200078e0203 */
[----:B------:R-:W-:Y:S01]  /*1150*/  IADD3 R2, PT, PT, -R7, RZ, RZ ;  /* 0x000000ff07027210 */ /* 0x000fe20007ffe1ff */
[----:B------:R-:W-:Y:S02]  /*1160*/  @!P1 IMAD R5, R6, R9, R7 ;  /* 0x0000000906059224 */ /* 0x000fe400078e0207 */
[----:B------:R-:W-:Y:S02]  /*1170*/  @!P1 IMAD.MOV.U32 R7, RZ, RZ, R3 ;  /* 0x000000ffff079224 */ /* 0x000fe400078e0003 */
[----:B------:R-:W-:Y:S02]  /*1180*/  IMAD R2, R10, R2, R21 ;  /* 0x000000020a027224 */ /* 0x000fe400078e0215 */
[----:B------:R-:W-:-:S02]  /*1190*/  IMAD R20, R5, R4, R13 ;  /* 0x0000000405147224 */ /* 0x000fc400078e020d */
[----:B------:R-:W-:Y:S02]  /*11a0*/  IMAD R21, R7, R10, R2 ;  /* 0x0000000a07157224 */ /* 0x000fe400078e0202 */
.L_x_15:
[----:B------:R-:W1:Y:S01]  /*11b0*/  LDCU UR4, c[0x0][0xb30] ;  /* 0x00016600ff0477ac */ /* 0x000e620008000800 */
[----:B------:R-:W2:Y:S08]  /*11c0*/  S2UR UR37, SR_CgaCtaId ;  /* 0x00000000002579c3 */ /* 0x000eb00000008800 */
[----:B------:R-:W3:Y:S01]  /*11d0*/  LDC R72, c[0x0][0xb24] ;  /* 0x0002c900ff487b82 */ /* 0x000ee20000000800 */
[----:B-1----:R-:W-:-:S09]  /*11e0*/  UISETP.NE.AND UP1, UPT, UR4, 0x1, UPT ;  /* 0x000000010400788c */ /* 0x002fd2000bf25270 */
[----:B--2---:R-:W-:Y:S05]  /*11f0*/  BRA.U UP1, `(.L_x_16) ;  /* 0x0000000101407547 */ /* 0x004fea000b800000 */
[----:B------:R-:W1:Y:S08]  /*1200*/  LDC.64 R4, c[0x0][0xb10] ;  /* 0x0002c400ff047b82 */ /* 0x000e700000000a00 */
[----:B------:R-:W2:Y:S08]  /*1210*/  LDC.64 R2, c[0x0][0xb18] ;  /* 0x0002c600ff027b82 */ /* 0x000eb00000000a00 */
[----:B------:R-:W4:Y:S08]  /*1220*/  LDC R6, c[0x0][0xb20] ;  /* 0x0002c800ff067b82 */ /* 0x000f300000000800 */
[----:B------:R-:W3:Y:S01]  /*1230*/  LDC R8, c[0x0][0xb0c] ;  /* 0x0002c300ff087b82 */ /* 0x000ee20000000800 */
[----:B-1----:R-:W-:-:S05]  /*1240*/  IMAD.HI.U32 R4, R21, R4, RZ ;  /* 0x0000000415047227 */ /* 0x002fca00078e00ff */
[----:B------:R-:W-:Y:S01]  /*1250*/  SHF.R.U32.HI R4, RZ, R5, R4 ;  /* 0x00000005ff047219 */ /* 0x000fe20000011604 */
[----:B--2---:R-:W-:Y:S01]  /*1260*/  IMAD.HI.U32 R3, R20, R3, RZ ;  /* 0x0000000314037227 */ /* 0x004fe200078e00ff */
[----:B------:R-:W-:-:S04]  /*1270*/  ISETP.NE.AND P0, PT, R2, 0x1, PT ;  /* 0x000000010200780c */ /* 0x000fc80003f05270 */
[----:B----4-:R-:W-:-:S04]  /*1280*/  SHF.R.U32.HI R3, RZ, R6, R3 ;  /* 0x00000006ff037219 */ /* 0x010fc80000011603 */
[----:B------:R-:W-:Y:S02]  /*1290*/  SEL R3, R20, R3, !P0 ;  /* 0x0000000314037207 */ /* 0x000fe40004000000 */
[----:B---3--:R-:W-:-:S04]  /*12a0*/  ISETP.NE.AND P1, PT, R8, 0x1, PT ;  /* 0x000000010800780c */ /* 0x008fc80003f25270 */
[----:B------:R-:W-:-:S05]  /*12b0*/  SEL R4, R21, R4, !P1 ;  /* 0x0000000415047207 */ /* 0x000fca0004800000 */
[----:B------:R-:W-:Y:S02]  /*12c0*/  IMAD.IADD R5, R3, 0x1, -R4 ;  /* 0x0000000103057824 */ /* 0x000fe400078e0a04 */
[----:B------:R-:W-:Y:S02]  /*12d0*/  IMAD.IADD R3, R4, 0x1, -R3 ;  /* 0x0000000104037824 */ /* 0x000fe400078e0a03 */
[----:B------:R-:W-:Y:S02]  /*12e0*/  IMAD R21, R5, R8, R21 ;  /* 0x0000000805157224 */ /* 0x000fe400078e0215 */
[----:B------:R-:W-:-:S07]  /*12f0*/  IMAD R20, R3, R2, R20 ;  /* 0x0000000203147224 */ /* 0x000fce00078e0214 */
.L_x_16:
[----:B------:R-:W-:Y:S01]  /*1300*/  BAR.SYNC.DEFER_BLOCKING 0x0 ;  /* 0x0000000000007b1d */ /* 0x000fe20000010000 */
[----:B------:R-:W-:Y:S01]  /*1310*/  UISETP.NE.AND UP1, UPT, UR8, 0x2, UPT ;  /* 0x000000020800788c */ /* 0x000fe2000bf25270 */
[----:B------:R-:W-:Y:S02]  /*1320*/  ISETP.NE.OR P5, PT, R0, 0x2, !P5 ;  /* 0x000000020000780c */ /* 0x000fe40006fa5670 */
[----:B------:R-:W-:-:S06]  /*1330*/  LOP3.LUT R2, R170, 0x1f, RZ, 0xc0, !PT ;  /* 0x0000001faa027812 */ /* 0x000fcc00078ec0ff */
[----:B------:R-:W-:Y:S05]  /*1340*/  BRA.U UP1, `(.L_x_17) ;  /* 0x00000011013c7547 */ /* 0x000fea000b800000 */
[----:B------:R-:W1:Y:S01]  /*1350*/  LDCU UR13, c[0x0][0x38c] ;  /* 0x00007180ff0d77ac */ /* 0x000e620008000800 */
[----:B------:R-:W2:Y:S01]  /*1360*/  LDC R9, c[0x0][0x370] ;  /* 0x0000dc00ff097b82 */ /* 0x000ea20000000800 */
[----:B------:R-:W-:Y:S01]  /*1370*/  PLOP3.LUT P1, PT, PT, PT, UP2, 0x80, 0x8 ;  /* 0x000000000008781c */ /* 0x000fe20003f2f028 */
[----:B------:R-:W-:Y:S01]  /*1380*/  HFMA2 R12, -RZ, RZ, 0, 0 ;  /* 0x00000000ff0c7431 */ /* 0x000fe200000001ff */
[----:B------:R-:W-:Y:S01]  /*1390*/  ISETP.EQ.OR P4, PT, R2, RZ, P5 ;  /* 0x000000ff0200720c */ /* 0x000fe20002f82670 */
[----:B------:R-:W-:Y:S01]  /*13a0*/  IMAD.MOV.U32 R15, RZ, RZ, 0x1 ;  /* 0x00000001ff0f7424 */ /* 0x000fe200078e00ff */
[----:B------:R-:W-:Y:S01]  /*13b0*/  PLOP3.LUT P1, PT, P1, PT, PT, 0x8, 0x80 ;  /* 0x000000000080781c */ /* 0x000fe20000f2e170 */
[----:B------:R-:W-:Y:S01]  /*13c0*/  IMAD.MOV.U32 R14, RZ, RZ, RZ ;  /* 0x000000ffff0e7224 */ /* 0x000fe200078e00ff */
[----:B------:R-:W-:Y:S01]  /*13d0*/  MOV R8, 0x1 ;  /* 0x0000000100087802 */ /* 0x000fe20000000f00 */
[----:B------:R-:W4:Y:S01]  /*13e0*/  LDC R0, c[0x0][0x374] ;  /* 0x0000dd00ff007b82 */ /* 0x000f220000000800 */
[----:B------:R-:W-:Y:S01]  /*13f0*/  IMAD.MOV.U32 R10, RZ, RZ, RZ ;  /* 0x000000ffff0a7224 */ /* 0x000fe200078e00ff */
[----:B------:R-:W2:Y:S01]  /*1400*/  LDCU.64 UR22, c[0x0][0x348] ;  /* 0x00006900ff1677ac */ /* 0x000ea20008000a00 */
[----:B------:R-:W-:Y:S01]  /*1410*/  UMOV UR6, URZ ;  /* 0x000000ff00067c82 */ /* 0x000fe20008000000 */
[----:B-1----:R-:W-:-:S04]  /*1420*/  UIADD3 UR5, UPT, UPT, UR13, 0x3f, URZ ;  /* 0x0000003f0d057890 */ /* 0x002fc8000fffe0ff */
[----:B------:R-:W-:-:S04]  /*1430*/  USHF.R.S32.HI UR4, URZ, 0x1f, UR5 ;  /* 0x0000001fff047899 */ /* 0x000fc80008011405 */
[----:B------:R-:W-:-:S04]  /*1440*/  ULEA.HI UR4, UR4, UR5, URZ, 0x6 ;  /* 0x0000000504047291 */ /* 0x000fc8000f8f30ff */
[----:B------:R-:W-:Y:S02]  /*1450*/  USHF.R.S32.HI UR15, URZ, 0x6, UR4 ;  /* 0x00000006ff0f7899 */ /* 0x000fe40008011404 */
[----:B------:R-:W-:Y:S02]  /*1460*/  UIADD3 UR4, UPT, UPT, UR13, -0x1, URZ ;  /* 0xffffffff0d047890 */ /* 0x000fe4000fffe0ff */
[----:B------:R-:W-:Y:S02]  /*1470*/  UISETP.LT.U32.AND UP0, UPT, UR15, 0x3, UPT ;  /* 0x000000030f00788c */ /* 0x000fe4000bf01070 */
[----:B------:R-:W-:Y:S02]  /*1480*/  UISETP.GE.U32.AND UP1, UPT, UR4, -0x7f, UPT ;  /* 0xffffff810400788c */ /* 0x000fe4000bf26070 */
[----:B------:R-:W-:Y:S02]  /*1490*/  USEL UR14, UR15, 0x3, UP0 ;  /* 0x000000030f0e7887 */ /* 0x000fe40008000000 */
[----:B------:R-:W-:-:S02]  /*14a0*/  UIADD3 UR13, UPT, UPT, UR13, 0x7e, URZ ;  /* 0x0000007e0d0d7890 */ /* 0x000fc4000fffe0ff */
[----:B------:R-:W-:Y:S02]  /*14b0*/  UIADD3 UR5, UPT, UPT, UR14, -0x1, URZ ;  /* 0xffffffff0e057890 */ /* 0x000fe4000fffe0ff */
[----:B------:R-:W-:-:S03]  /*14c0*/  UIADD3 UR7, UPT, UPT, UR15, -UR14, URZ ;  /* 0x8000000e0f077290 */ /* 0x000fc6000fffe0ff */
[----:B------:R-:W-:-:S04]  /*14d0*/  @UP1 UIADD3 UR5, UPT, UPT, UR14, URZ, URZ ;  /* 0x000000ff0e051290 */ /* 0x000fc8000fffe0ff */
[----:B--2---:R-:W-:-:S12]  /*14e0*/  UIADD3 UR5, UPT, UPT, UR5, 0x1, URZ ;  /* 0x0000000105057890 */ /* 0x004fd8000fffe0ff */
.L_x_35:
[----:B------:R-:W-:Y:S01]  /*14f0*/  UISETP.NE.AND UP0, UPT, UR37, URZ, UPT ;  /* 0x000000ff2500728c */ /* 0x000fe2000bf05270 */
[----:B------:R-:W1:Y:S08]  /*1500*/  S2UR UR37, SR_CgaCtaId ;  /* 0x00000000002579c3 */ /* 0x000e700000008800 */
[----:B------:R-:W-:Y:S05]  /*1510*/  BRA.U UP0, `(.L_x_18) ;  /* 0x0000000100347547 */ /* 0x000fea000b800000 */
[----:B------:R-:W2:Y:S01]  /*1520*/  S2R R2, SR_CgaCtaId ;  /* 0x0000000000027919 */ /* 0x000ea20000008800 */
[----:B------:R-:W-:-:S04]  /*1530*/  MOV R3, 0x400 ;  /* 0x0000040000037802 */ /* 0x000fc80000000f00 */
[----:B--2---:R-:W-:Y:S02]  /*1540*/  LEA R3, R2, R3, 0x18 ;  /* 0x0000000302037211 */ /* 0x004fe400078ec0ff */
[----:B------:R-:W-:-:S03]  /*1550*/  SHF.L.U32 R2, R8, 0x1f, RZ ;  /* 0x0000001f08027819 */ /* 0x000fc600000006ff */
[----:B------:R-:W-:-:S04]  /*1560*/  IMAD R3, R10, 0x8, R3 ;  /* 0x000000080a037824 */ /* 0x000fc800078e0203 */
[----:B------:R-:W2:Y:S02]  /*1570*/  SYNCS.PHASECHK.TRANS64.TRYWAIT P0, [R3+URZ+0xd0], R2 ;  /* 0x0000d002030075a7 */ /* 0x000ea400080011ff */
[----:B--2---:R-:W-:Y:S05]  /*1580*/  @!P0 BRA `(.L_x_19) ;  /* 0x0000009400a48947 */ /* 0x004fea0003800000 */
.L_x_128:
[----:B------:R-:W-:Y:S01]  /*1590*/  VIADD R10, R10, 0x1 ;  /* 0x000000010a0a7836 */ /* 0x000fe20000000000 */
[----:B------:R2:W-:Y:S04]  /*15a0*/  SYNCS.ARRIVE.TRANS64.A1T0 RZ, [R3+URZ+0xc0], RZ ;  /* 0x0000c0ff03ff79a7 */ /* 0x0005e800081000ff */
[----:B------:R-:W-:-:S04]  /*15b0*/  ISETP.NE.AND P0, PT, R10, 0x2, PT ;  /* 0x000000020a00780c */ /* 0x000fc80003f05270 */
[----:B------:R-:W-:Y:S02]  /*15c0*/  SEL R10, R10, RZ, P0 ;  /* 0x000000ff0a0a7207 */ /* 0x000fe40000000000 */
[----:B--2---:R-:W-:-:S04]  /*15d0*/  SEL R3, RZ, 0x1, P0 ;  /* 0x00000001ff037807 */ /* 0x004fc80000000000 */
[----:B------:R-:W-:-:S07]  /*15e0*/  LOP3.LUT R8, R8, R3, RZ, 0x3c, !PT ;  /* 0x0000000308087212 */ /* 0x000fce00078e3cff */
.L_x_18:
[----:B------:R-:W-:Y:S01]  /*15f0*/  UMOV UR4, 0x400 ;  /* 0x0000040000047882 */ /* 0x000fe20000000000 */
[----:B------:R-:W-:Y:S01]  /*1600*/  SHF.L.U32 R2, R15, 0x1f, RZ ;  /* 0x0000001f0f027819 */ /* 0x000fe200000006ff */
[----:B-1----:R-:W-:Y:S01]  /*1610*/  ULEA UR4, UR37, UR4, 0x18 ;  /* 0x0000000425047291 */ /* 0x002fe2000f8ec0ff */
[----:B------:R-:W-:Y:S01]  /*1620*/  R2UR UR35, R21 ;  /* 0x00000000152372ca */ /* 0x000fe200000e0000 */
[----:B------:R-:W-:Y:S01]  /*1630*/  UISETP.GE.U32.AND UP0, UPT, UR13, 0x7f, UPT ;  /* 0x0000007f0d00788c */ /* 0x000fe2000bf06070 */
[----:B------:R-:W-:Y:S01]  /*1640*/  R2UR UR11, R20 ;  /* 0x00000000140b72ca */ /* 0x000fe200000e0000 */
[----:B------:R-:W-:Y:S01]  /*1650*/  ULEA UR8, UR6, UR4, 0x3 ;  /* 0x0000000406087291 */ /* 0x000fe2000f8e18ff */
[----:B------:R-:W-:-:S08]  /*1660*/  UMOV UR24, URZ ;  /* 0x000000ff00187c82 */ /* 0x000fd00008000000 */
[----:B------:R1:W2:Y:S01]  /*1670*/  SYNCS.PHASECHK.TRANS64.TRYWAIT P0, [UR8+0x18], R2 ;  /* 0x00001802ff0075a7 */ /* 0x0002a20008001108 */
[----:B------:R-:W-:Y:S02]  /*1680*/  USHF.L.U32 UR35, UR35, 0x7, URZ ;  /* 0x0000000723237899 */ /* 0x000fe400080006ff */
[----:B------:R-:W-:Y:S01]  /*1690*/  USHF.L.U32 UR11, UR11, 0x8, URZ ;  /* 0x000000080b0b7899 */ /* 0x000fe200080006ff */
[----:B------:R-:W-:Y:S11]  /*16a0*/  BRA.U !UP0, `(.L_x_20) ;  /* 0x0000000108a87547 */ /* 0x000ff6000b800000 */
[----:B------:R-:W-:Y:S01]  /*16b0*/  UMOV UR16, URZ ;  /* 0x000000ff00107c82 */ /* 0x000fe20008000000 */
[----:B------:R-:W-:-:S05]  /*16c0*/  UMOV UR17, UR6 ;  /* 0x0000000600117c82 */ /* 0x000fca0008000000 */
.L_x_25:
[----:B-1----:R-:W-:Y:S01]  /*16d0*/  ULEA UR33, UR17, UR4, 0x3 ;  /* 0x0000000411217291 */ /* 0x002fe2000f8e18ff */
[----:B--2---:R-:W-:Y:S01]  /*16e0*/  @!P5 MOV R3, 0xc000 ;  /* 0x0000c0000003d802 */ /* 0x004fe20000000f00 */
[----:B--2---:R-:W-:Y:S10]  /*16f0*/  @P0 BRA `(.L_x_21) ;  /* 0x00000000000c0947 */ /* 0x004ff40003800000 */
[----:B------:R-:W-:-:S04]  /*1700*/  SHF.L.U32 R5, R15, 0x1f, RZ ;  /* 0x0000001f0f057819 */ /* 0x000fc800000006ff */
[----:B------:R-:W2:Y:S02]  /*1710*/  SYNCS.PHASECHK.TRANS64.TRYWAIT P0, [UR33+0x18], R5 ;  /* 0x00001805ff0075a7 */ /* 0x000ea40008001121 */
[----:B--2---:R-:W-:Y:S05]  /*1720*/  @!P0 BRA `(.L_x_22) ;  /* 0x0000009400508947 */ /* 0x004fea0003800000 */
.L_x_21:
[----:B------:R2:W-:Y:S01]  /*1730*/  @!P5 SYNCS.ARRIVE.TRANS64 RZ, [UR33], R3 ;  /* 0x00000003ffffd9a7 */ /* 0x0005e20008000021 */
[----:B------:R-:W-:Y:S04]  /*1740*/  BSSY.RECONVERGENT B0, `(.L_x_23) ;  /* 0x0000003000007945 */ /* 0x000fe80003800200 */
[----:B------:R-:W-:Y:S05]  /*1750*/  @P4 BRA `(.L_x_24) ;  /* 0x0000000000044947 */ /* 0x000fea0003800000 */
[----:B------:R-:W-:Y:S05]  /*1760*/  BPT.TRAP 0x1 ;  /* 0x000000040000795c */ /* 0x000fea0000300000 */
.L_x_24:
[----:B------:R-:W-:Y:S05]  /*1770*/  BSYNC.RECONVERGENT B0 ;  /* 0x0000000000007941 */ /* 0x000fea0003800200 */
.L_x_23:
[----:B------:R-:W-:Y:S02]  /*1780*/  UIADD3 UR6, UPT, UPT, UR17, 0x1, URZ ;  /* 0x0000000111067890 */ /* 0x000fe4000fffe0ff */
[----:B------:R-:W-:Y:S02]  /*1790*/  ULEA UR32, UR17, UR4, 0xe ;  /* 0x0000000411207291 */ /* 0x000fe4000f8e70ff */
[----:B------:R-:W-:Y:S02]  /*17a0*/  UISETP.NE.AND UP0, UPT, UR6, 0x3, UPT ;  /* 0x000000030600788c */ /* 0x000fe4000bf05270 */
[----:B------:R-:W-:Y:S02]  /*17b0*/  UIADD3 UR26, UP1, UPT, UR22, 0x80, URZ ;  /* 0x00000080161a7890 */ /* 0x000fe4000ff3e0ff */
[----:B------:R-:W-:Y:S02]  /*17c0*/  USEL UR9, URZ, 0x1, UP0 ;  /* 0x00000001ff097887 */ /* 0x000fe40008000000 */
[----:B------:R-:W-:-:S02]  /*17d0*/  USEL UR6, UR6, URZ, UP0 ;  /* 0x000000ff06067287 */ /* 0x000fc40008000000 */
[----:B------:R-:W-:Y:S02]  /*17e0*/  UIADD3 UR20, UP0, UPT, UR22, 0x180, URZ ;  /* 0x0000018016147890 */ /* 0x000fe4000ff1e0ff */
[----:B------:R-:W-:Y:S01]  /*17f0*/  ULEA UR8, UR6, UR4, 0x3 ;  /* 0x0000000406087291 */ /* 0x000fe2000f8e18ff */
[----:B------:R-:W-:Y:S01]  /*1800*/  LOP3.LUT R15, R15, UR9, RZ, 0x3c, !PT ;  /* 0x000000090f0f7c12 */ /* 0x000fe2000f8e3cff */
[----:B------:R-:W-:Y:S02]  /*1810*/  USHF.L.U32 UR34, UR16, 0x6, URZ ;  /* 0x0000000610227899 */ /* 0x000fe400080006ff */
[----:B------:R-:W-:Y:S01]  /*1820*/  UIADD3.X UR27, UPT, UPT, URZ, UR23, URZ, UP1, !UPT ;  /* 0x00000017ff1b7290 */ /* 0x000fe20008ffe4ff */
[----:B-1----:R-:W-:Y:S01]  /*1830*/  SHF.L.U32 R2, R15, 0x1f, RZ ;  /* 0x0000001f0f027819 */ /* 0x002fe200000006ff */
[----:B------:R-:W-:Y:S02]  /*1840*/  UIADD3 UR32, UPT, UPT, UR32, 0x10800, URZ ;  /* 0x0001080020207890 */ /* 0x000fe4000fffe0ff */
[----:B------:R-:W-:Y:S01]  /*1850*/  UIADD3.X UR21, UPT, UPT, URZ, UR23, URZ, UP0, !UPT ;  /* 0x00000017ff157290 */ /* 0x000fe200087fe4ff */
[----:B------:R1:W1:Y:S01]  /*1860*/  SYNCS.PHASECHK.TRANS64.TRYWAIT P0, [UR8+0x18], R2 ;  /* 0x00001802ff0075a7 */ /* 0x0002620008001108 */
[----:B------:R-:W-:Y:S01]  /*1870*/  ULEA UR8, UR17, UR4, 0xf ;  /* 0x0000000411087291 */ /* 0x000fe2000f8e78ff */
[----:B------:R-:W-:Y:S01]  /*1880*/  UMOV UR18, 0x0 ;  /* 0x0000000000127882 */ /* 0x000fe20000000000 */
[----:B------:R-:W-:-:S02]  /*1890*/  UMOV UR19, 0x10000000 ;  /* 0x1000000000137882 */ /* 0x000fc40000000000 */
[----:B------:R-:W-:Y:S01]  /*18a0*/  UIADD3 UR8, UPT, UPT, UR8, 0x1c800, URZ ;  /* 0x0001c80008087890 */ /* 0x000fe2000fffe0ff */
[----:B------:R1:W-:Y:S01]  /*18b0*/  UTMALDG.3D [UR32], [UR26], desc[UR18] ;  /* 0x000012201a0075b4 */ /* 0x0003e20008011000 */
[----:B------:R-:W-:Y:S01]  /*18c0*/  UMOV UR12, UR36 ;  /* 0x00000024000c7c82 */ /* 0x000fe20008000000 */
[----:B------:R-:W-:Y:S01]  /*18d0*/  UMOV UR9, UR33 ;  /* 0x0000002100097c82 */ /* 0x000fe20008000000 */
[----:B------:R-:W-:Y:S01]  /*18e0*/  UMOV UR10, UR34 ;  /* 0x00000022000a7c82 */ /* 0x000fe20008000000 */
[----:B------:R-:W-:Y:S01]  /*18f0*/  UIADD3 UR16, UPT, UPT, UR16, 0x1, URZ ;  /* 0x0000000110107890 */ /* 0x000fe2000fffe0ff */
[----:B------:R-:W-:Y:S01]  /*1900*/  UMOV UR24, UR5 ;  /* 0x0000000500187c82 */ /* 0x000fe20008000000 */
[----:B------:R-:W-:Y:S02]  /*1910*/  UMOV UR17, UR6 ;  /* 0x0000000600117c82 */ /* 0x000fe40008000000 */
[----:B------:R1:W-:Y:S01]  /*1920*/  UTMALDG.3D [UR8], [UR20], desc[UR18] ;  /* 0x00001208140075b4 */ /* 0x0003e20008011000 */
[----:B------:R-:W-:-:S09]  /*1930*/  UISETP.NE.AND UP0, UPT, UR16, UR5, UPT ;  /* 0x000000051000728c */ /* 0x000fd2000bf05270 */
[----:B------:R-:W-:Y:S05]  /*1940*/  BRA.U UP0, `(.L_x_25) ;  /* 0xfffffffd00607547 */ /* 0x000fea000b83ffff */
.L_x_20:
[----:B-1----:R-:W-:Y:S01]  /*1950*/  ULEA UR8, UR6, UR4, 0x3 ;  /* 0x0000000406087291 */ /* 0x002fe2000f8e18ff */
[----:B------:R-:W-:Y:S01]  /*1960*/  SHF.L.U32 R2, R15, 0x1f, RZ ;  /* 0x0000001f0f027819 */ /* 0x000fe200000006ff */
[----:B------:R-:W-:Y:S01]  /*1970*/  @!P1 SYNCS.ARRIVE.TRANS64.A1T0 RZ, [UR4+0x78], RZ ;  /* 0x000078ffffff99a7 */ /* 0x000fe20008100004 */
[----:B------:R-:W-:-:S06]  /*1980*/  UISETP.GT.AND UP0, UPT, UR15, UR14, UPT ;  /* 0x0000000e0f00728c */ /* 0x000fcc000bf04270 */
[----:B--2---:R1:W2:Y:S03]  /*1990*/  SYNCS.PHASECHK.TRANS64.TRYWAIT P0, [UR8+0x18], R2 ;  /* 0x00001802ff0075a7 */ /* 0x0042a60008001108 */
[----:B------:R-:W-:Y:S05]  /*19a0*/  BRA.U !UP0, `(.L_x_26) ;  /* 0x0000000108ac7547 */ /* 0x000fea000b800000 */
[----:B------:R-:W-:Y:S01]  /*19b0*/  UIADD3 UR21, UPT, UPT, UR7, UR24, URZ ;  /* 0x0000001807157290 */ /* 0x000fe2000fffe0ff */
[----:B------:R-:W-:-:S11]  /*19c0*/  UMOV UR25, UR6 ;  /* 0x0000000600197c82 */ /* 0x000fd60008000000 */
.L_x_31:
[----:B-1----:R-:W-:Y:S01]  /*19d0*/  ULEA UR17, UR25, UR4, 0x3 ;  /* 0x0000000419117291 */ /* 0x002fe2000f8e18ff */
[----:B--2---:R-:W-:Y:S01]  /*19e0*/  @!P5 MOV R3, 0xc000 ;  /* 0x0000c0000003d802 */ /* 0x004fe20000000f00 */
[----:B--2---:R-:W-:Y:S10]  /*19f0*/  @P0 BRA `(.L_x_27) ;  /* 0x00000000000c0947 */ /* 0x004ff40003800000 */
[----:B------:R-:W-:-:S04]  /*1a00*/  SHF.L.U32 R5, R15, 0x1f, RZ ;  /* 0x0000001f0f057819 */ /* 0x000fc800000006ff */
[----:B------:R-:W2:Y:S02]  /*1a10*/  SYNCS.PHASECHK.TRANS64.TRYWAIT P0, [UR17+0x18], R5 ;  /* 0x00001805ff0075a7 */ /* 0x000ea40008001111 */
[----:B--2---:R-:W-:Y:S05]  /*1a20*/  @!P0 BRA `(.L_x_28) ;  /* 0x0000009000a88947 */ /* 0x004fea0003800000 */
.L_x_27:
[----:B------:R2:W-:Y:S01]  /*1a30*/  @!P5 SYNCS.ARRIVE.TRANS64 RZ, [UR17], R3 ;  /* 0x00000003ffffd9a7 */ /* 0x0005e20008000011 */
[----:B------:R-:W-:Y:S04]  /*1a40*/  BSSY.RECONVERGENT B0, `(.L_x_29) ;  /* 0x0000003000007945 */ /* 0x000fe80003800200 */
[----:B------:R-:W-:Y:S05]  /*1a50*/  @P4 BRA `(.L_x_30) ;  /* 0x0000000000044947 */ /* 0x000fea0003800000 */
[----:B------:R-:W-:Y:S05]  /*1a60*/  BPT.TRAP 0x1 ;  /* 0x000000040000795c */ /* 0x000fea0000300000 */
.L_x_30:
[----:B------:R-:W-:Y:S05]  /*1a70*/  BSYNC.RECONVERGENT B0 ;  /* 0x0000000000007941 */ /* 0x000fea0003800200 */
.L_x_29:
        /* <DEDUP_REMOVED lines=10> */
[----:B------:R-:W-:Y:S01]  /*1b20*/  UIADD3 UR16, UPT, UPT, UR16, 0x10800, URZ ;  /* 0x0001080010107890 */ /* 0x000fe2000fffe0ff */
[----:B-1----:R-:W-:Y:S01]  /*1b30*/  SHF.L.U32 R2, R15, 0x1f, RZ ;  /* 0x0000001f0f027819 */ /* 0x002fe200000006ff */
[----:B------:R-:W-:Y:S02]  /*1b40*/  UIADD3.X UR31, UPT, UPT, URZ, UR23, URZ, UP1, !UPT ;  /* 0x00000017ff1f7290 */ /* 0x000fe40008ffe4ff */
[----:B------:R-:W-:Y:S01]  /*1b50*/  UIADD3.X UR29, UPT, UPT, URZ, UR23, URZ, UP0, !UPT ;  /* 0x00000017ff1d7290 */ /* 0x000fe200087fe4ff */
[----:B------:R1:W1:Y:S01]  /*1b60*/  SYNCS.PHASECHK.TRANS64.TRYWAIT P0, [UR8+0x18], R2 ;  /* 0x00001802ff0075a7 */ /* 0x0002620008001108 */
[----:B------:R-:W-:Y:S01]  /*1b70*/  ULEA UR8, UR25, UR4, 0xf ;  /* 0x0000000419087291 */ /* 0x000fe2000f8e78ff */
[----:B------:R-:W-:Y:S01]  /*1b80*/  UMOV UR26, 0x0 ;  /* 0x00000000001a7882 */ /* 0x000fe20000000000 */
[----:B------:R-:W-:-:S02]  /*1b90*/  UMOV UR27, 0x10000000 ;  /* 0x10000000001b7882 */ /* 0x000fc40000000000 */
[----:B------:R-:W-:Y:S01]  /*1ba0*/  UIADD3 UR8, UPT, UPT, UR8, 0x1c800, URZ ;  /* 0x0001c80008087890 */ /* 0x000fe2000fffe0ff */
[----:B------:R-:W-:Y:S01]  /*1bb0*/  UMOV UR19, UR35 ;  /* 0x0000002300137c82 */ /* 0x000fe20008000000 */
[----:B------:R-:W-:Y:S01]  /*1bc0*/  UMOV UR20, UR36 ;  /* 0x0000002400147c82 */ /* 0x000fe20008000000 */
[----:B------:R-:W-:Y:S01]  /*1bd0*/  UMOV UR12, UR36 ;  /* 0x00000024000c7c82 */ /* 0x000fe20008000000 */
[----:B------:R-:W-:Y:S01]  /*1be0*/  UMOV UR9, UR17 ;  /* 0x0000001100097c82 */ /* 0x000fe20008000000 */
[----:B------:R-:W-:Y:S01]  /*1bf0*/  UMOV UR10, UR18 ;  /* 0x00000012000a7c82 */ /* 0x000fe20008000000 */
[----:B------:R1:W-:Y:S01]  /*1c00*/  UTMALDG.3D [UR16], [UR30], desc[UR26] ;  /* 0x00001a101e0075b4 */ /* 0x0003e20008011000 */
[----:B------:R-:W-:Y:S01]  /*1c10*/  UIADD3 UR24, UPT, UPT, UR24, 0x1, URZ ;  /* 0x0000000118187890 */ /* 0x000fe2000fffe0ff */
[----:B------:R-:W-:-:S03]  /*1c20*/  UMOV UR25, UR6 ;  /* 0x0000000600197c82 */ /* 0x000fc60008000000 */
[----:B------:R-:W-:Y:S01]  /*1c30*/  UISETP.NE.AND UP0, UPT, UR24, UR21, UPT ;  /* 0x000000151800728c */ /* 0x000fe2000bf05270 */
[----:B------:R1:W-:Y:S08]  /*1c40*/  UTMALDG.3D [UR8], [UR28], desc[UR26] ;  /* 0x00001a081c0075b4 */ /* 0x0003f00008011000 */
[----:B------:R-:W-:Y:S05]  /*1c50*/  BRA.U UP0, `(.L_x_31) ;  /* 0xfffffffd005c7547 */ /* 0x000fea000b83ffff */
.L_x_26:
[----:B-1----:R-:W-:Y:S01]  /*1c60*/  LEA R2, R14, UR4, 0x3 ;  /* 0x000000040e027c11 */ /* 0x002fe2000f8e18ff */
[----:B------:R-:W-:Y:S01]  /*1c70*/  NOP ;  /* 0x0000000000007918 */ /* 0x000fe20000000000 */
[----:B--2---:R-:W-:Y:S02]  /*1c80*/  SHF.L.U32 R3, R12, 0x1f, RZ ;  /* 0x0000001f0c037819 */ /* 0x004fe400000006ff */
[----:B------:R-:W-:Y:S02]  /*1c90*/  LEA R4, R14, UR4, 0x4 ;  /* 0x000000040e047c11 */ /* 0x000fe4000f8e20ff */
[----:B------:R-:W1:Y:S02]  /*1ca0*/  SYNCS.PHASECHK.TRANS64.TRYWAIT P0, [R2+URZ+0x80], R3 ;  /* 0x00008003020075a7 */ /* 0x000e6400080011ff */
[----:B-1----:R-:W-:Y:S05]  /*1cb0*/  @!P0 BRA `(.L_x_32) ;  /* 0x00000090001c8947 */ /* 0x002fea0003800000 */
.L_x_131:
[----:B------:R-:W2:Y:S01]  /*1cc0*/  LDS.128 R4, [R4+0xf0] ;  /* 0x0000f00004047984 */ /* 0x000ea20000000c00 */
[----:B---3--:R-:W-:Y:S01]  /*1cd0*/  ISETP.GE.AND P0, PT, R72, 0x1, PT ;  /* 0x000000014800780c */ /* 0x008fe20003f06270 */
[----:B-1----:R-:W-:Y:S01]  /*1ce0*/  VIADD R2, R2, 0x90 ;  /* 0x0000009002027836 */ /* 0x002fe20000000000 */
[----:B------:R-:W-:Y:S01]  /*1cf0*/  @!PT LDS RZ, [RZ] ;  /* 0x00000000fffff984 */ /* 0x000fe20000000800 */
[----:B------:R-:W-:Y:S01]  /*1d00*/  @!PT LDS RZ, [RZ] ;  /* 0x00000000fffff984 */ /* 0x000fe20000000800 */
[----:B------:R-:W-:Y:S01]  /*1d10*/  @!PT LDS RZ, [RZ] ;  /* 0x00000000fffff984 */ /* 0x000fe20000000800 */
[----:B------:R-:W-:Y:S01]  /*1d20*/  @!PT LDS RZ, [RZ] ;  /* 0x00000000fffff984 */ /* 0x000fe20000000800 */
[----:B------:R1:W-:Y:S06]  /*1d30*/  MEMBAR.ALL.CTA ;  /* 0x0000000000007992 */ /* 0x0003ec0000008000 */
[----:B-1----:R-:W1:Y:S01]  /*1d40*/  FENCE.VIEW.ASYNC.S ;  /* 0x00000000000073c6 */ /* 0x002e620000000000 */
[----:B------:R-:W-:-:S04]  /*1d50*/  PRMT R2, RZ, 0x654, R2 ;  /* 0x00000654ff027816 */ /* 0x000fc80000000002 */
[----:B-1----:R1:W-:Y:S01]  /*1d60*/  SYNCS.ARRIVE.TRANS64.RED.A1T0 RZ, [R2+URZ], RZ ;  /* 0x000000ff02ff79a7 */ /* 0x0023e200081004ff */
[----:B--2---:R-:W-:-:S13]  /*1d70*/  LOP3.LUT P2, RZ, R6, 0x1, RZ, 0xc0, !PT ;  /* 0x0000000106ff7812 */ /* 0x004fda000784c0ff */
[----:B------:R-:W-:Y:S01]  /*1d80*/  @P2 SHF.R.U32.HI R3, RZ, 0x10, R5 ;  /* 0x00000010ff032819 */ /* 0x000fe20000011605 */
[----:B------:R-:W-:Y:S01]  /*1d90*/  VOTEU.ANY UP0, P2 ;  /* 0x0000000000ff7886 */ /* 0x000fe20001000100 */
[----:B------:R-:W-:Y:S02]  /*1da0*/  @P2 MOV R13, R4 ;  /* 0x00000004000d2202 */ /* 0x000fe40000000f00 */
[----:B------:R-:W-:Y:S02]  /*1db0*/  @P2 R2UR.BROADCAST UR8, R3 ;  /* 0x00000000030822ca */ /* 0x000fe400008e0000 */
[----:B------:R-:W-:-:S11]  /*1dc0*/  @P2 LOP3.LUT R11, R5, 0xffff, RZ, 0xc0, !PT ;  /* 0x0000ffff050b2812 */ /* 0x000fd600078ec0ff */
[----:B------:R-:W-:Y:S01]  /*1dd0*/  @UP0 UMOV UR36, UR8 ;  /* 0x0000000800240c82 */ /* 0x000fe20008000000 */
[----:B-1----:R-:W-:Y:S05]  /*1de0*/  @!P0 BRA `(.L_x_33) ;  /* 0x0000000000b88947 */ /* 0x002fea0003800000 */
[----:B------:R-:W4:Y:S01]  /*1df0*/  LDC.64 R4, c[0x0][0xb18] ;  /* 0x0002c600ff047b82 */ /* 0x000f220000000a00 */
[----:B------:R-:W-:-:S07]  /*1e00*/  ISETP.NE.AND P3, PT, R72, 0x1, PT ;  /* 0x000000014800780c */ /* 0x000fce0003f65270 */
[----:B------:R-:W1:Y:S08]  /*1e10*/  LDC.64 R6, c[0x0][0xb10] ;  /* 0x0002c400ff067b82 */ /* 0x000e700000000a00 */
[----:B------:R-:W2:Y:S08]  /*1e20*/  LDC R16, c[0x0][0xb20] ;  /* 0x0002c800ff107b82 */ /* 0x000eb00000000800 */
[----:B------:R-:W3:Y:S01]  /*1e30*/  LDC R18, c[0x0][0xb0c] ;  /* 0x0002c300ff127b82 */ /* 0x000ee20000000800 */
[----:B----4-:R-:W-:Y:S01]  /*1e40*/  IMAD.HI.U32 R17, R0, R5, RZ ;  /* 0x0000000500117227 */ /* 0x010fe200078e00ff */
[----:B------:R-:W-:-:S03]  /*1e50*/  ISETP.NE.AND P0, PT, R4, 0x1, PT ;  /* 0x000000010400780c */ /* 0x000fc60003f05270 */
[----:B------:R-:W-:-:S03]  /*1e60*/  IMAD.HI.U32 R5, R11, R5, RZ ;  /* 0x000000050b057227 */ /* 0x000fc600078e00ff */
[----:B------:R-:W4:Y:S01]  /*1e70*/  LDC.64 R2, c[0x0][0xb28] ;  /* 0x0002ca00ff027b82 */ /* 0x000f220000000a00 */
[----:B-1----:R-:W-:-:S04]  /*1e80*/  IMAD.HI.U32 R20, R9, R6, RZ ;  /* 0x0000000609147227 */ /* 0x002fc800078e00ff */
[----:B------:R-:W-:Y:S01]  /*1e90*/  IMAD.HI.U32 R22, R13, R6, RZ ;  /* 0x000000060d167227 */ /* 0x000fe200078e00ff */
[----:B------:R-:W-:Y:S02]  /*1ea0*/  SHF.R.U32.HI R20, RZ, R7, R20 ;  /* 0x00000007ff147219 */ /* 0x000fe40000011614 */
[-C--:B--2---:R-:W-:Y:S02]  /*1eb0*/  SHF.R.U32.HI R17, RZ, R16.reuse, R17 ;  /* 0x00000010ff117219 */ /* 0x084fe40000011611 */
[----:B------:R-:W-:Y:S02]  /*1ec0*/  SHF.R.U32.HI R16, RZ, R16, R5 ;  /* 0x00000010ff107219 */ /* 0x000fe40000011605 */
[----:B------:R-:W-:Y:S02]  /*1ed0*/  SEL R17, R0, R17, !P0 ;  /* 0x0000001100117207 */ /* 0x000fe40004000000 */
[----:B------:R-:W-:Y:S02]  /*1ee0*/  SHF.R.U32.HI R22, RZ, R7, R22 ;  /* 0x00000007ff167219 */ /* 0x000fe40000011616 */
[----:B---3--:R-:W-:-:S02]  /*1ef0*/  ISETP.NE.AND P1, PT, R18, 0x1, PT ;  /* 0x000000011200780c */ /* 0x008fc40003f25270 */
[----:B------:R-:W-:Y:S02]  /*1f00*/  SEL R5, R11, R16, !P0 ;  /* 0x000000100b057207 */ /* 0x000fe40004000000 */
[----:B------:R-:W-:Y:S02]  /*1f10*/  SEL R19, R9, R20, !P1 ;  /* 0x0000001409137207 */ /* 0x000fe40004800000 */
[----:B------:R-:W-:Y:S01]  /*1f20*/  SEL R7, R13, R22, !P1 ;  /* 0x000000160d077207 */ /* 0x000fe20004800000 */
[----:B----4-:R-:W-:-:S04]  /*1f30*/  IMAD.HI.U32 R20, R17, R2, RZ ;  /* 0x0000000211147227 */ /* 0x010fc800078e00ff */
[----:B------:R-:W-:Y:S01]  /*1f40*/  IMAD.HI.U32 R6, R19, R2, RZ ;  /* 0x0000000213067227 */ /* 0x000fe200078e00ff */
[----:B------:R-:W-:-:S04]  /*1f50*/  @P3 SHF.R.U32.HI R17, RZ, R3, R20 ;  /* 0x00000003ff113219 */ /* 0x000fc80000011614 */
        /* <DEDUP_REMOVED lines=8> */
[----:B------:R-:W-:-:S04]  /*1fe0*/  @!P0 IMAD.HI.U32 R16, R7, R2, RZ ;  /* 0x0000000207108227 */ /* 0x000fc800078e00ff */
[----:B------:R-:W-:Y:S01]  /*1ff0*/  IMAD.MOV R2, RZ, RZ, -R6 ;  /* 0x000000ffff027224 */ /* 0x000fe200078e0a06 */
[----:B------:R-:W-:-:S03]  /*2000*/  @!P0 SHF.R.U32.HI R16, RZ, R3, R16 ;  /* 0x00000003ff108219 */ /* 0x000fc60000011610 */
[----:B------:R-:W-:Y:S01]  /*2010*/  IMAD R2, R72, R2, R5 ;  /* 0x0000000248027224 */ /* 0x000fe200078e0205 */
[----:B------:R-:W-:Y:S02]  /*2020*/  @!P0 SEL R3, R7, R16, !P3 ;  /* 0x0000001007038207 */ /* 0x000fe40005800000 */
[----:B------:R-:W-:-:S03]  /*2030*/  IADD3 R16, PT, PT, -R5, RZ, RZ ;  /* 0x000000ff05107210 */ /* 0x000fc60007ffe1ff */
[--C-:B------:R-:W-:Y:S02]  /*2040*/  @!P0 IMAD.IADD R6, R6, 0x1, -R3.reuse ;  /* 0x0000000106068824 */ /* 0x100fe400078e0a03 */
[----:B------:R-:W-:Y:S01]  /*2050*/  @!P0 IMAD R3, R2, R19, R3 ;  /* 0x0000001302038224 */ /* 0x000fe200078e0203 */
[----:B------:R-:W-:Y:S01]  /*2060*/  IADD3 R2, PT, PT, -R7, RZ, RZ ;  /* 0x000000ff07027210 */ /* 0x000fe20007ffe1ff */
[----:B------:R-:W-:Y:S02]  /*2070*/  @!P0 IMAD R5, R72, R6, R7 ;  /* 0x0000000648058224 */ /* 0x000fe400078e0207 */
[----:B------:R-:W-:Y:S02]  /*2080*/  IMAD R11, R4, R16, R11 ;  /* 0x00000010040b7224 */ /* 0x000fe400078e020b */
[----:B------:R-:W-:Y:S02]  /*2090*/  @!P0 IMAD.MOV.U32 R7, RZ, RZ, R3 ;  /* 0x000000ffff078224 */ /* 0x000fe400078e0003 */
[----:B------:R-:W-:-:S02]  /*20a0*/  IMAD R2, R18, R2, R13 ;  /* 0x0000000212027224 */ /* 0x000fc400078e020d */
[----:B------:R-:W-:Y:S02]  /*20b0*/  IMAD R11, R5, R4, R11 ;  /* 0x00000004050b7224 */ /* 0x000fe400078e020b */
[----:B------:R-:W-:Y:S02]  /*20c0*/  IMAD R13, R7, R18, R2 ;  /* 0x00000012070d7224 */ /* 0x000fe400078e0202 */
.L_x_33:
[----:B------:R-:W1:Y:S02]  /*20d0*/  LDCU UR8, c[0x0][0xb30] ;  /* 0x00016600ff0877ac */ /* 0x000e640008000800 */
[----:B-1----:R-:W-:-:S09]  /*20e0*/  UISETP.NE.AND UP0, UPT, UR8, 0x1, UPT ;  /* 0x000000010800788c */ /* 0x002fd2000bf05270 */
[----:B------:R-:W-:Y:S05]  /*20f0*/  BRA.U UP0, `(.L_x_34) ;  /* 0x0000000100407547 */ /* 0x000fea000b800000 */
[----:B------:R-:W1:Y:S08]  /*2100*/  LDC.64 R4, c[0x0][0xb10] ;  /* 0x0002c400ff047b82 */ /* 0x000e700000000a00 */
[----:B------:R-:W2:Y:S08]  /*2110*/  LDC.64 R2, c[0x0][0xb18] ;  /* 0x0002c600ff027b82 */ /* 0x000eb00000000a00 */
[----:B------:R-:W3:Y:S08]  /*2120*/  LDC R6, c[0x0][0xb20] ;  /* 0x0002c800ff067b82 */ /* 0x000ef00000000800 */
[----:B------:R-:W4:Y:S01]  /*2130*/  LDC R16, c[0x0][0xb0c] ;  /* 0x0002c300ff107b82 */ /* 0x000f220000000800 */
[----:B-1----:R-:W-:-:S05]  /*2140*/  IMAD.HI.U32 R4, R13, R4, RZ ;  /* 0x000000040d047227 */ /* 0x002fca00078e00ff */
[----:B------:R-:W-:Y:S01]  /*2150*/  SHF.R.U32.HI R4, RZ, R5, R4 ;  /* 0x00000005ff047219 */ /* 0x000fe20000011604 */
[----:B--2---:R-:W-:Y:S01]  /*2160*/  IMAD.HI.U32 R3, R11, R3, RZ ;  /* 0x000000030b037227 */ /* 0x004fe200078e00ff */
[----:B------:R-:W-:-:S04]  /*2170*/  ISETP.NE.AND P0, PT, R2, 0x1, PT ;  /* 0x000000010200780c */ /* 0x000fc80003f05270 */
[----:B---3--:R-:W-:-:S04]  /*2180*/  SHF.R.U32.HI R6, RZ, R6, R3 ;  /* 0x00000006ff067219 */ /* 0x008fc80000011603 */
[----:B------:R-:W-:Y:S02]  /*2190*/  SEL R3, R11, R6, !P0 ;  /* 0x000000060b037207 */ /* 0x000fe40004000000 */
[----:B----4-:R-:W-:-:S04]  /*21a0*/  ISETP.NE.AND P1, PT, R16, 0x1, PT ;  /* 0x000000011000780c */ /* 0x010fc80003f25270 */
[----:B------:R-:W-:-:S05]  /*21b0*/  SEL R4, R13, R4, !P1 ;  /* 0x000000040d047207 */ /* 0x000fca0004800000 */
[----:B------:R-:W-:Y:S02]  /*21c0*/  IMAD.IADD R5, R3, 0x1, -R4 ;  /* 0x0000000103057824 */ /* 0x000fe400078e0a04 */
[----:B------:R-:W-:Y:S02]  /*21d0*/  IMAD.IADD R3, R4, 0x1, -R3 ;  /* 0x0000000104037824 */ /* 0x000fe400078e0a03 */
[----:B------:R-:W-:Y:S02]  /*21e0*/  IMAD R13, R5, R16, R13 ;  /* 0x00000010050d7224 */ /* 0x000fe400078e020d */
[----:B------:R-:W-:-:S07]  /*21f0*/  IMAD R11, R3, R2, R11 ;  /* 0x00000002030b7224 */ /* 0x000fce00078e020b */
.L_x_34:
[----:B------:R-:W-:Y:S01]  /*2200*/  VIADD R14, R14, 0x1 ;  /* 0x000000010e0e7836 */ /* 0x000fe20000000000 */
[----:B------:R-:W-:Y:S01]  /*2210*/  PLOP3.LUT P1, PT, PT, PT, PT, 0x80, 0x8 ;  /* 0x000000000008781c */ /* 0x000fe20003f2f070 */
[----:B------:R-:W-:Y:S02]  /*2220*/  IMAD.IADD R21, R13, 0x1, R156 ;  /* 0x000000010d157824 */ /* 0x000fe400078e029c */
[----:B------:R-:W-:Y:S01]  /*2230*/  IMAD.IADD R20, R11, 0x1, R154 ;  /* 0x000000010b147824 */ /* 0x000fe200078e029a */
[----:B------:R-:W-:-:S04]  /*2240*/  ISETP.NE.AND P0, PT, R14, 0x2, PT ;  /* 0x000000020e00780c */ /* 0x000fc80003f05270 */
[----:B------:R-:W-:Y:S02]  /*2250*/  SEL R3, RZ, 0x1, P0 ;  /* 0x00000001ff037807 */ /* 0x000fe40000000000 */
[----:B------:R-:W-:Y:S02]  /*2260*/  SEL R14, R14, RZ, P0 ;  /* 0x000000ff0e0e7207 */ /* 0x000fe40000000000 */
[----:B------:R-:W-:Y:S01]  /*2270*/  LOP3.LUT R12, R12, R3, RZ, 0x3c, !PT ;  /* 0x000000030c0c7212 */ /* 0x000fe200078e3cff */
[----:B------:R-:W-:Y:S06]  /*2280*/  @P2 BRA `(.L_x_35) ;  /* 0xfffffff000982947 */ /* 0x000fec000383ffff */
[----:B------:R-:W-:Y:S01]  /*2290*/  UIADD3 UR4, UPT, UPT, UR4, 0x18, URZ ;  /* 0x0000001804047890 */ /* 0x000fe2000fffe0ff */
[----:B------:R-:W-:-:S03]  /*22a0*/  SHF.L.U32 R3, R15, 0x1f, RZ ;  /* 0x0000001f0f037819 */ /* 0x000fc600000006ff */
[----:B------:R-:W-:-:S09]  /*22b0*/  ULEA UR5, UR6, UR4, 0x3 ;  /* 0x0000000406057291 */ /* 0x000fd2000f8e18ff */
[----:B------:R-:W1:Y:S02]  /*22c0*/  SYNCS.PHASECHK.TRANS64.TRYWAIT P0, [UR5], R3 ;  /* 0x00000003ff0075a7 */ /* 0x000e640008001105 */
[----:B-1----:R-:W-:Y:S05]  /*22d0*/  @!P0 BRA `(.L_x_36) ;  /* 0x0000008800a88947 */ /* 0x002fea0003800000 */
.L_x_133:
[----:B------:R-:W-:-:S04]  /*22e0*/  UIADD3 UR6, UPT, UPT, UR6, 0x1, URZ ;  /* 0x0000000106067890 */ /* 0x000fc8000fffe0ff */
[----:B------:R-:W-:-:S04]  /*22f0*/  UISETP.NE.AND UP0, UPT, UR6, 0x3, UPT ;  /* 0x000000030600788c */ /* 0x000fc8000bf05270 */
[----:B------:R-:W-:Y:S02]  /*2300*/  USEL UR7, URZ, 0x1, UP0 ;  /* 0x00000001ff077887 */ /* 0x000fe40008000000 */
[----:B------:R-:W-:-:S04]  /*2310*/  USEL UR6, UR6, URZ, UP0 ;  /* 0x000000ff06067287 */ /* 0x000fc80008000000 */
[----:B------:R-:W-:Y:S01]  /*2320*/  ULEA UR5, UR6, UR4, 0x3 ;  /* 0x0000000406057291 */ /* 0x000fe2000f8e18ff */
[----:B------:R-:W-:-:S04]  /*2330*/  LOP3.LUT R15, R15, UR7, RZ, 0x3c, !PT ;  /* 0x000000070f0f7c12 */ /* 0x000fc8000f8e3cff */
[----:B-1----:R-:W-:-:S04]  /*2340*/  SHF.L.U32 R3, R15, 0x1f, RZ ;  /* 0x0000001f0f037819 */ /* 0x002fc800000006ff */
[----:B------:R-:W1:Y:S02]  /*2350*/  SYNCS.PHASECHK.TRANS64.TRYWAIT P0, [UR5], R3 ;  /* 0x00000003ff0075a7 */ /* 0x000e640008001105 */
[----:B-1----:R-:W-:Y:S05]  /*2360*/  @!P0 BRA `(.L_x_37) ;  /* 0x00000088009c8947 */ /* 0x002fea0003800000 */
.L_x_135:
[----:B------:R-:W-:-:S04]  /*2370*/  UIADD3 UR6, UPT, UPT, UR6, 0x1, URZ ;  /* 0x0000000106067890 */ /* 0x000fc8000fffe0ff */
[----:B------:R-:W-:-:S04]  /*2380*/  UISETP.NE.AND UP0, UPT, UR6, 0x3, UPT ;  /* 0x000000030600788c */ /* 0x000fc8000bf05270 */
[----:B------:R-:W-:Y:S02]  /*2390*/  USEL UR5, URZ, 0x1, UP0 ;  /* 0x00000001ff057887 */ /* 0x000fe40008000000 */
[----:B------:R-:W-:-:S04]  /*23a0*/  USEL UR6, UR6, URZ, UP0 ;  /* 0x000000ff06067287 */ /* 0x000fc80008000000 */
[----:B------:R-:W-:Y:S01]  /*23b0*/  ULEA UR6, UR6, UR4, 0x3 ;  /* 0x0000000406067291 */ /* 0x000fe2000f8e18ff */
[----:B-1----:R-:W-:-:S04]  /*23c0*/  LOP3.LUT R3, R15, UR5, RZ, 0x3c, !PT ;  /* 0x000000050f037c12 */ /* 0x002fc8000f8e3cff */
[----:B------:R-:W-:Y:S01]  /*23d0*/  SHF.L.U32 R3, R3, 0x1f, RZ ;  /* 0x0000001f03037819 */ /* 0x000fe200000006ff */
[----:B----4-:R-:W-:-:S07]  /*23e0*/  IMAD.U32 R0, RZ, RZ, UR6 ;  /* 0x00000006ff007e24 */ /* 0x010fce000f8e00ff */
.L_x_38:
[----:B-1----:R1:W2:Y:S02]  /*23f0*/  SYNCS.PHASECHK.TRANS64.TRYWAIT P0, [R0+URZ], R3 ;  /* 0x00000003000075a7 */ /* 0x0022a400080011ff */
[----:B--2---:R-:W-:Y:S05]  /*2400*/  @!P0 NANOSLEEP.SYNCS 0x989680 ;  /* 0x009896800000895d */ /* 0x004fea0003900000 */
[----:B------:R-:W2:Y:S02]  /*2410*/  @!P0 SYNCS.PHASECHK.TRANS64 P0, [R0+URZ], R3 ;  /* 0x00000003000085a7 */ /* 0x000ea400080010ff */
[----:B--2---:R-:W-:Y:S05]  /*2420*/  @P0 EXIT ;  /* 0x000000000000094d */ /* 0x004fea0003800000 */
[----:B------:R-:W-:Y:S05]  /*2430*/  BRA `(.L_x_38) ;  /* 0xfffffffc00ec7947 */ /* 0x000fea000383ffff */
.L_x_17:
[----:B------:R-:W-:-:S04]  /*2440*/  UISETP.NE.AND UP1, UPT, UR37, URZ, UPT ;  /* 0x000000ff2500728c */ /* 0x000fc8000bf25270 */
[----:B------:R-:W-:-:S09]  /*2450*/  UISETP.NE.OR UP1, UPT, UR8, 0x1, UP1 ;  /* 0x000000010800788c */ /* 0x000fd20008f25670 */
[----:B------:R-:W-:Y:S05]  /*2460*/  BRA.U UP1, `(.L_x_39) ;  /* 0x0000000501487547 */ /* 0x000fea000b800000 */
[----:B------:R-:W-:Y:S01]  /*2470*/  ISETP.NE.AND P2, PT, R2, RZ, PT ;  /* 0x000000ff0200720c */ /* 0x000fe20003f45270 */
[----:B------:R-:W-:Y:S01]  /*2480*/  IMAD.MOV.U32 R12, RZ, RZ, 0x1 ;  /* 0x00000001ff0c7424 */ /* 0x000fe200078e00ff */
[----:B------:R-:W-:Y:S02]  /*2490*/  CS2R R10, SRZ ;  /* 0x00000000000a7805 */ /* 0x000fe4000001ff00 */
[----:B------:R-:W-:Y:S01]  /*24a0*/  CS2R R8, SRZ ;  /* 0x0000000000087805 */ /* 0x000fe2000001ff00 */
[----:B------:R-:W-:Y:S01]  /*24b0*/  UMOV UR4, 0x400 ;  /* 0x0000040000047882 */ /* 0x000fe20000000000 */
[----:B------:R-:W-:Y:S01]  /*24c0*/  UMOV UR6, URZ ;  /* 0x000000ff00067c82 */ /* 0x000fe20008000000 */
[----:B------:R-:W-:-:S12]  /*24d0*/  ULEA UR37, UR37, UR4, 0x18 ;  /* 0x0000000425257291 */ /* 0x000fd8000f8ec0ff */
.L_x_43:
[----:B------:R-:W-:Y:S02]  /*24e0*/  LEA R0, R8, UR37, 0x3 ;  /* 0x0000002508007c11 */ /* 0x000fe4000f8e18ff */
[----:B------:R-:W-:-:S03]  /*24f0*/  SHF.L.U32 R5, R9, 0x1f, RZ ;  /* 0x0000001f09057819 */ /* 0x000fc600000006ff */
[----:B------:R-:W-:Y:S01]  /*2500*/  VIADD R4, R0, 0xd0 ;  /* 0x000000d000047836 */ /* 0x000fe20000000000 */
[----:B------:R-:W1:Y:S02]  /*2510*/  SYNCS.PHASECHK.TRANS64.TRYWAIT P0, [R0+URZ+0xc0], R5 ;  /* 0x0000c005000075a7 */ /* 0x000e6400080011ff */
[----:B-1----:R-:W-:Y:S05]  /*2520*/  @!P0 BRA `(.L_x_40) ;  /* 0x0000008800448947 */ /* 0x002fea0003800000 */
.L_x_136:
[----:B------:R-:W-:Y:S01]  /*2530*/  ULEA UR5, UR6, UR37, 0x3 ;  /* 0x0000002506057291 */ /* 0x000fe2000f8e18ff */
[----:B------:R-:W-:Y:S02]  /*2540*/  PRMT R4, RZ, 0x654, R4 ;  /* 0x00000654ff047816 */ /* 0x000fe40000000004 */
[----:B-1----:R-:W-:Y:S01]  /*2550*/  SHF.L.U32 R5, R12, 0x1f, RZ ;  /* 0x0000001f0c057819 */ /* 0x002fe200000006ff */
[----:B------:R-:W-:Y:S01]  /*2560*/  UIADD3 UR4, UPT, UPT, UR5, 0x80, URZ ;  /* 0x0000008005047890 */ /* 0x000fe2000fffe0ff */
[----:B------:R1:W-:Y:S05]  /*2570*/  SYNCS.ARRIVE.TRANS64.RED.A1T0 RZ, [R4+URZ], RZ ;  /* 0x000000ff04ff79a7 */ /* 0x0003ea00081004ff */
[----:B------:R-:W-:Y:S01]  /*2580*/  IMAD.U32 R7, RZ, RZ, UR4 ;  /* 0x00000004ff077e24 */ /* 0x000fe2000f8e00ff */
[----:B------:R-:W2:Y:S04]  /*2590*/  SYNCS.PHASECHK.TRANS64.TRYWAIT P0, [UR5+0x90], R5 ;  /* 0x00009005ff0075a7 */ /* 0x000ea80008001105 */
[----:B------:R-:W-:Y:S01]  /*25a0*/  PRMT R6, R2, 0x654, R7 ;  /* 0x0000065402067816 */ /* 0x000fe20000000007 */
[----:B-1----:R-:W-:Y:S01]  /*25b0*/  @!P2 IMAD.MOV.U32 R4, RZ, RZ, 0x10 ;  /* 0x00000010ff04a424 */ /* 0x002fe200078e00ff */
[----:B--2---:R-:W-:Y:S06]  /*25c0*/  @!P0 BRA `(.L_x_41) ;  /* 0x0000008800308947 */ /* 0x004fec0003800000 */
.L_x_138:
[----:B------:R-:W-:Y:S01]  /*25d0*/  ULEA UR4, UR6, UR37, 0x4 ;  /* 0x0000002506047291 */ /* 0x000fe2000f8e20ff */
[----:B------:R-:W-:Y:S01]  /*25e0*/  SEL R3, R6, R3, !P2 ;  /* 0x0000000306037207 */ /* 0x000fe20005000000 */
[----:B------:R-:W-:Y:S01]  /*25f0*/  UIADD3 UR5, UPT, UPT, UR5, 0x80, URZ ;  /* 0x0000008005057890 */ /* 0x000fe2000fffe0ff */
[----:B-1----:R-:W-:Y:S01]  /*2600*/  LEA R0, R11, UR37, 0x3 ;  /* 0x000000250b007c11 */ /* 0x002fe2000f8e18ff */
[----:B------:R-:W-:Y:S01]  /*2610*/  UIADD3 UR4, UPT, UPT, UR4, 0xf0, URZ ;  /* 0x000000f004047890 */ /* 0x000fe2000fffe0ff */
[----:B------:R-:W-:Y:S01]  /*2620*/  SHF.L.U32 R5, R10, 0x1f, RZ ;  /* 0x0000001f0a057819 */ /* 0x000fe200000006ff */
[----:B------:R1:W-:Y:S01]  /*2630*/  @!P2 SYNCS.ARRIVE.TRANS64.RED RZ, [R3+URZ], R4 ;  /* 0x0000000403ffa9a7 */ /* 0x0003e200080004ff */
[----:B------:R-:W-:Y:S01]  /*2640*/  UIADD3 UR6, UPT, UPT, UR6, 0x1, URZ ;  /* 0x0000000106067890 */ /* 0x000fe2000fffe0ff */
[----:B------:R-:W-:-:S03]  /*2650*/  VIADD R8, R8, 0x1 ;  /* 0x0000000108087836 */ /* 0x000fc60000000000 */
[----:B------:R-:W-:Y:S02]  /*2660*/  UISETP.NE.AND UP0, UPT, UR6, 0x2, UPT ;  /* 0x000000020600788c */ /* 0x000fe4000bf05270 */
[----:B------:R-:W-:Y:S06]  /*2670*/  UGETNEXTWORKID.BROADCAST [UR4], [UR5] ;  /* 0x00000000040073ca */ /* 0x000fec0008000100 */
[----:B------:R-:W-:Y:S01]  /*2680*/  USEL UR4, URZ, 0x1, UP0 ;  /* 0x00000001ff047887 */ /* 0x000fe20008000000 */
[----:B------:R-:W-:Y:S01]  /*2690*/  ISETP.NE.AND P0, PT, R8, 0x2, PT ;  /* 0x000000020800780c */ /* 0x000fe20003f05270 */
[----:B------:R-:W-:Y:S01]  /*26a0*/  USEL UR6, UR6, URZ, UP0 ;  /* 0x000000ff06067287 */ /* 0x000fe20008000000 */
[----:B------:R-:W2:Y:S03]  /*26b0*/  SYNCS.PHASECHK.TRANS64.TRYWAIT P1, [R0+URZ+0x80], R5 ;  /* 0x00008005000075a7 */ /* 0x000ea600080211ff */
[----:B------:R-:W-:Y:S01]  /*26c0*/  LOP3.LUT R12, R12, UR4, RZ, 0x3c, !PT ;  /* 0x000000040c0c7c12 */ /* 0x000fe2000f8e3cff */
[----:B-12---:R-:W-:Y:S07]  /*26d0*/  @!P1 BRA `(.L_x_42) ;  /* 0x0000008800049947 */ /* 0x006fee0003800000 */
.L_x_139:
[C---:B------:R-:W-:Y:S01]  /*26e0*/  LEA R4, R11.reuse, UR37, 0x4 ;  /* 0x000000250b047c11 */ /* 0x040fe2000f8e20ff */
[----:B-1----:R-:W-:Y:S01]  /*26f0*/  VIADD R0, R0, 0x90 ;  /* 0x0000009000007836 */ /* 0x002fe20000000000 */
[----:B------:R-:W-:Y:S01]  /*2700*/  SEL R8, R8, RZ, P0 ;  /* 0x000000ff08087207 */ /* 0x000fe20000000000 */
[----:B------:R-:W-:-:S03]  /*2710*/  VIADD R11, R11, 0x1 ;  /* 0x000000010b0b7836 */ /* 0x000fc60000000000 */
[----:B------:R-:W1:Y:S01]  /*2720*/  LDS.128 R4, [R4+0xf0] ;  /* 0x0000f00004047984 */ /* 0x000e620000000c00 */
[----:B------:R-:W-:Y:S02]  /*2730*/  PRMT R0, RZ, 0x654, R0 ;  /* 0x00000654ff007816 */ /* 0x000fe40000000000 */
[C---:B------:R-:W-:Y:S01]  /*2740*/  ISETP.NE.AND P1, PT, R11.reuse, 0x2, PT ;  /* 0x000000020b00780c */ /* 0x040fe20003f25270 */
[----:B------:R-:W-:Y:S01]  /*2750*/  @!PT LDS RZ, [RZ] ;  /* 0x00000000fffff984 */ /* 0x000fe20000000800 */
[----:B------:R-:W-:Y:S01]  /*2760*/  @!PT LDS RZ, [RZ] ;  /* 0x00000000fffff984 */ /* 0x000fe20000000800 */
[----:B------:R-:W-:Y:S01]  /*2770*/  @!PT LDS RZ, [RZ] ;  /* 0x00000000fffff984 */ /* 0x000fe20000000800 */
[----:B------:R-:W-:Y:S01]  /*2780*/  @!PT LDS RZ, [RZ] ;  /* 0x00000000fffff984 */ /* 0x000fe20000000800 */
[----:B------:R2:W-:Y:S06]  /*2790*/  MEMBAR.ALL.CTA ;  /* 0x0000000000007992 */ /* 0x0005ec0000008000 */
[----:B--2---:R-:W2:Y:S01]  /*27a0*/  FENCE.VIEW.ASYNC.S ;  /* 0x00000000000073c6 */ /* 0x004ea20000000000 */
[----:B------:R-:W-:Y:S01]  /*27b0*/  SEL R11, R11, RZ, P1 ;  /* 0x000000ff0b0b7207 */ /* 0x000fe20000800000 */
[----:B--2---:R2:W-:Y:S01]  /*27c0*/  SYNCS.ARRIVE.TRANS64.RED.A1T0 RZ, [R0+URZ], RZ ;  /* 0x000000ff00ff79a7 */ /* 0x0045e200081004ff */
[----:B-1----:R-:W-:-:S02]  /*27d0*/  LOP3.LUT P3, RZ, R6, 0x1, RZ, 0xc0, !PT ;  /* 0x0000000106ff7812 */ /* 0x002fc4000786c0ff */
[----:B------:R-:W-:-:S04]  /*27e0*/  SEL R5, RZ, 0x1, P1 ;  /* 0x00000001ff057807 */ /* 0x000fc80000800000 */
[----:B------:R-:W-:Y:S02]  /*27f0*/  LOP3.LUT R10, R10, R5, RZ, 0x3c, !PT ;  /* 0x000000050a0a7212 */ /* 0x000fe400078e3cff */
[----:B--2---:R-:W-:-:S04]  /*2800*/  SEL R0, RZ, 0x1, P0 ;  /* 0x00000001ff007807 */ /* 0x004fc80000000000 */
[----:B------:R-:W-:Y:S01]  /*2810*/  LOP3.LUT R9, R9, R0, RZ, 0x3c, !PT ;  /* 0x0000000009097212 */ /* 0x000fe200078e3cff */
[----:B------:R-:W-:Y:S06]  /*2820*/  @P3 BRA `(.L_x_43) ;  /* 0xfffffffc002c3947 */ /* 0x000fec000383ffff */
[----:B------:R-:W-:Y:S01]  /*2830*/  ULEA UR5, UR6, UR37, 0x3 ;  /* 0x0000002506057291 */ /* 0x000fe2000f8e18ff */
[----:B------:R-:W-:-:S08]  /*2840*/  SHF.L.U32 R3, R12, 0x1f, RZ ;  /* 0x0000001f0c037819 */ /* 0x000fd000000006ff */
[----:B------:R-:W1:Y:S02]  /*2850*/  SYNCS.PHASECHK.TRANS64 P0, [UR5+0x90], R3 ;  /* 0x00009003ff0075a7 */ /* 0x000e640008001005 */
[----:B-1----:R-:W-:Y:S05]  /*2860*/  @P0 BRA `(.L_x_44) ;  /* 0x0000000000080947 */ /* 0x002fea0003800000 */
[----:B------:R-:W1:Y:S02]  /*2870*/  SYNCS.PHASECHK.TRANS64.TRYWAIT P0, [UR5+0x90], R3 ;  /* 0x00009003ff0075a7 */ /* 0x000e640008001105 */
[----:B-1----:R-:W-:Y:S05]  /*2880*/  @!P0 BRA `(.L_x_45) ;  /* 0x0000008400ac8947 */ /* 0x002fea0003800000 */
.L_x_44:
[----:B------:R-:W-:-:S04]  /*2890*/  UIADD3 UR4, UPT, UPT, UR6, 0x1, URZ ;  /* 0x0000000106047890 */ /* 0x000fc8000fffe0ff */
[----:B------:R-:W-:-:S04]  /*28a0*/  UISETP.NE.AND UP0, UPT, UR4, 0x2, UPT ;  /* 0x000000020400788c */ /* 0x000fc8000bf05270 */
[----:B------:R-:W-:Y:S02]  /*28b0*/  USEL UR7, URZ, 0x1, UP0 ;  /* 0x00000001ff077887 */ /* 0x000fe40008000000 */
[----:B------:R-:W-:-:S04]  /*28c0*/  USEL UR4, UR4, URZ, UP0 ;  /* 0x000000ff04047287 */ /* 0x000fc80008000000 */
[----:B------:R-:W-:Y:S01]  /*28d0*/  ULEA UR4, UR4, UR37, 0x3 ;  /* 0x0000002504047291 */ /* 0x000fe2000f8e18ff */
[----:B-1----:R-:W-:-:S04]  /*28e0*/  LOP3.LUT R3, R12, UR7, RZ, 0x3c, !PT ;  /* 0x000000070c037c12 */ /* 0x002fc8000f8e3cff */
[----:B------:R-:W-:-:S04]  /*28f0*/  SHF.L.U32 R0, R3, 0x1f, RZ ;  /* 0x0000001f03007819 */ /* 0x000fc800000006ff */
[----:B------:R-:W1:Y:S02]  /*2900*/  SYNCS.PHASECHK.TRANS64 P0, [UR4+0x90], R0 ;  /* 0x00009000ff0075a7 */ /* 0x000e640008001004 */
[----:B-1----:R-:W-:Y:S05]  /*2910*/  @P0 EXIT ;  /* 0x000000000000094d */ /* 0x002fea0003800000 */
[----:B------:R-:W-:Y:S02]  /*2920*/  SHF.L.U32 R3, R3, 0x1f, RZ ;  /* 0x0000001f03037819 */ /* 0x000fe400000006ff */
[----:B------:R-:W-:-:S07]  /*2930*/  MOV R0, UR4 ;  /* 0x0000000400007c02 */ /* 0x000fce0008000f00 */
.L_x_46:
[----:B-1----:R1:W2:Y:S02]  /*2940*/  SYNCS.PHASECHK.TRANS64.TRYWAIT P0, [R0+URZ+0x90], R3 ;  /* 0x00009003000075a7 */ /* 0x0022a400080011ff */
[----:B--2---:R-:W-:Y:S05]  /*2950*/  @!P0 NANOSLEEP.SYNCS 0x989680 ;  /* 0x009896800000895d */ /* 0x004fea0003900000 */
[----:B------:R-:W2:Y:S02]  /*2960*/  @!P0 SYNCS.PHASECHK.TRANS64 P0, [R0+URZ+0x90], R3 ;  /* 0x00009003000085a7 */ /* 0x000ea400080010ff */
[----:B--2---:R-:W-:Y:S05]  /*2970*/  @P0 EXIT ;  /* 0x000000000000094d */ /* 0x004fea0003800000 */
[----:B------:R-:W-:Y:S05]  /*2980*/  BRA `(.L_x_46) ;  /* 0xfffffffc00ec7947 */ /* 0x000fea000383ffff */
.L_x_39:
[----:B------:R-:W-:-:S09]  /*2990*/  UISETP.NE.AND UP1, UPT, UR8, URZ, UPT ;  /* 0x000000ff0800728c */ /* 0x000fd2000bf25270 */
[----:B------:R-:W-:Y:S05]  /*29a0*/  BRA.U UP1, `(.L_x_47) ;  /* 0x0000000d016c7547 */ /* 0x000fea000b800000 */
[----:B------:R-:W-:Y:S01]  /*29b0*/  UMOV UR4, 0x40 ;  /* 0x0000004000047882 */ /* 0x000fe20000000000 */
[----:B------:R-:W-:Y:S01]  /*29c0*/  NOP ;  /* 0x0000000000007918 */ /* 0x000fe20000000000 */
[----:B------:R-:W-:Y:S01]  /*29d0*/  ULEA UR4, UR37, UR4, 0x18 ;  /* 0x0000000425047291 */ /* 0x000fe2000f8ec0ff */
[----:B------:R-:W-:Y:S02]  /*29e0*/  UMOV UR5, 0x400 ;  /* 0x0000040000057882 */ /* 0x000fe40000000000 */
[----:B------:R-:W-:-:S06]  /*29f0*/  ULEA UR37, UR37, UR5, 0x18 ;  /* 0x0000000525257291 */ /* 0x000fcc000f8ec0ff */
[----:B------:R-:W1:Y:S02]  /*2a00*/  LDS.U8 R0, [UR4+0x1c] ;  /* 0x00001c04ff007984 */ /* 0x000e640008000000 */
[----:B-1----:R-:W-:-:S13]  /*2a10*/  ISETP.NE.AND P0, PT, R0, RZ, PT ;  /* 0x000000ff0000720c */ /* 0x002fda0003f05270 */
[----:B------:R-:W-:Y:S05]  /*2a20*/  @P0 BRA `(.L_x_48) ;  /* 0x0000000000580947 */ /* 0x000fea0003800000 */
[----:B------:R-:W-:-:S13]  /*2a30*/  ELECT P0, URZ, PT ;  /* 0x0000000000ff782f */ /* 0x000fda0003800000 */
[----:B------:R-:W-:Y:S05]  /*2a40*/  @!P0 BRA `(.L_x_49) ;  /* 0x0000000000608947 */ /* 0x000fea0003800000 */
[----:B------:R-:W-:Y:S01]  /*2a50*/  UMOV UR5, 0x10 ;  /* 0x0000001000057882 */ /* 0x000fe20000000000 */
[----:B------:R-:W-:Y:S01]  /*2a60*/  HFMA2 R0, -RZ, RZ, 0, 5.9604644775390625e-08 ;  /* 0x00000001ff007431 */ /* 0x000fe200000001ff */
[----:B------:R-:W-:-:S03]  /*2a70*/  MOV R2, 0xffff ;  /* 0x0000ffff00027802 */ /* 0x000fc60000000f00 */
[----:B------:R-:W-:Y:S04]  /*2a80*/  DEPBAR.LE SB1, 0x36 ;  /* 0x00009d800000791a */ /* 0x000fe80000000000 */
[----:B------:R-:W1:Y:S02]  /*2a90*/  UTCATOMSWS.FIND_AND_SET.ALIGN UP0, UR5, UR5 ;  /* 0x00000005000575e3 */ /* 0x000e640008000800 */
[----:B-1----:R-:W-:Y:S01]  /*2aa0*/  MOV R3, UR5 ;  /* 0x0000000500037c02 */ /* 0x002fe20008000f00 */
[----:B------:R-:W-:Y:S06]  /*2ab0*/  BRA.U UP0, `(.L_x_50) ;  /* 0x0000000100187547 */ /* 0x000fec000b800000 */
.L_x_51:
[----:B------:R-:W-:Y:S05]  /*2ac0*/  NANOSLEEP 0x64 ;  /* 0x000000640000795d */ /* 0x000fea0003800000 */
[----:B------:R-:W-:-:S05]  /*2ad0*/  UMOV UR5, 0x10 ;  /* 0x0000001000057882 */ /* 0x000fca0000000000 */
[----:B------:R-:W-:Y:S04]  /*2ae0*/  DEPBAR.LE SB1, 0x36 ;  /* 0x00009d800000791a */ /* 0x000fe80000000000 */
[----:B------:R-:W1:Y:S02]  /*2af0*/  UTCATOMSWS.FIND_AND_SET.ALIGN UP0, UR5, UR5 ;  /* 0x00000005000575e3 */ /* 0x000e640008000800 */
[----:B-1----:R-:W-:Y:S01]  /*2b00*/  MOV R3, UR5 ;  /* 0x0000000500037c02 */ /* 0x002fe20008000f00 */
[----:B------:R-:W-:Y:S05]  /*2b10*/  BRA.U !UP0, `(.L_x_51) ;  /* 0xfffffffd08e87547 */ /* 0x000fea000b83ffff */
.L_x_50:
[-C--:B------:R-:W-:Y:S02]  /*2b20*/  SHF.L.U32 R2, R2, R3.reuse, RZ ;  /* 0x0000000302027219 */ /* 0x080fe400000006ff */
[----:B------:R-:W-:Y:S01]  /*2b30*/  SHF.L.U32 R0, R0, R3, RZ ;  /* 0x0000000300007219 */ /* 0x000fe200000006ff */
[----:B------:R-:W-:Y:S02]  /*2b40*/  IMAD.SHL.U32 R3, R3, 0x20, RZ ;  /* 0x0000002003037824 */ /* 0x000fe400078e00ff */
[----:B------:R1:W-:Y:S04]  /*2b50*/  ATOMS.OR RZ, [UR4+0x14], R2 ;  /* 0x00001402ffff798c */ /* 0x0003e8000b000004 */
[----:B------:R1:W-:Y:S04]  /*2b60*/  ATOMS.OR RZ, [UR4+0x18], R0 ;  /* 0x00001800ffff798c */ /* 0x0003e8000b000004 */
[----:B------:R1:W-:Y:S01]  /*2b70*/  STS [UR37+0x110], R3 ;  /* 0x00011003ff007988 */ /* 0x0003e20008000825 */
[----:B------:R-:W-:Y:S05]  /*2b80*/  BRA `(.L_x_49) ;  /* 0x0000000000107947 */ /* 0x000fea0003800000 */
.L_x_48:
[----:B------:R-:W-:Y:S02]  /*2b90*/  MOV R0, 0xffffffff ;  /* 0xffffffff00007802 */ /* 0x000fe40000000f00 */
[----:B------:R-:W-:-:S03]  /*2ba0*/  MOV R2, 0x2bd0 ;  /* 0x00002bd000027802 */ /* 0x000fc60000000f00 */
[----:B------:R1:W-:Y:S04]  /*2bb0*/  STS [UR37+0x110], R0 ;  /* 0x00011000ff007988 */ /* 0x0003e80008000825 */
[----:B-1-3-5:R-:W-:Y:S05]  /*2bc0*/  CALL.REL.NOINC `($__internal_1_$__cuda_sm10x_tcgen05_guardrail_trap_phase_invalid_during_alloc) ;  /* 0x0000008800c47944 */ /* 0x02afea0003c00000 */
.L_x_49:
[----:B------:R-:W-:Y:S05]  /*2bd0*/  WARPSYNC.ALL ;  /* 0x0000000000007948 */ /* 0x000fea0003800000 */
[----:B------:R-:W2:Y:S01]  /*2be0*/  S2UR UR5, SR_CgaCtaId ;  /* 0x00000000000579c3 */ /* 0x000ea20000008800 */
[----:B------:R-:W-:Y:S01]  /*2bf0*/  UMOV UR4, 0x400 ;  /* 0x0000040000047882 */ /* 0x000fe20000000000 */
[----:B------:R-:W-:-:S06]  /*2c00*/  NOP ;  /* 0x0000000000007918 */ /* 0x000fcc0000000000 */
[----:B------:R-:W-:Y:S06]  /*2c10*/  BAR.ARV 0x6, 0xa0 ;  /* 0x0182800000007b1d */ /* 0x000fec0000002000 */
[----:B------:R-:W4:Y:S01]  /*2c20*/  LDCU UR7, c[0x0][0x38c] ;  /* 0x00007180ff0777ac */ /* 0x000f220008000800 */
[----:B------:R-:W-:Y:S01]  /*2c30*/  IMAD.MOV.U32 R11, RZ, RZ, 0x1 ;  /* 0x00000001ff0b7424 */ /* 0x000fe200078e00ff */
[----:B------:R-:W-:Y:S01]  /*2c40*/  CS2R R8, SRZ ;  /* 0x0000000000087805 */ /* 0x000fe2000001ff00 */
[----:B------:R-:W-:Y:S01]  /*2c50*/  IMAD.MOV.U32 R10, RZ, RZ, RZ ;  /* 0x000000ffff0a7224 */ /* 0x000fe200078e00ff */
[----:B------:R-:W3:Y:S01]  /*2c60*/  LDCU UR6, c[0x0][0x38c] ;  /* 0x00007180ff0677ac */ /* 0x000ee20008000800 */
[----:B------:R-:W-:Y:S01]  /*2c70*/  UMOV UR15, URZ ;  /* 0x000000ff000f7c82 */ /* 0x000fe20008000000 */
[----:B------:R-:W-:Y:S01]  /*2c80*/  UMOV UR14, URZ ;  /* 0x000000ff000e7c82 */ /* 0x000fe20008000000 */
[----:B--2---:R-:W-:Y:S01]  /*2c90*/  ULEA UR5, UR5, UR4, 0x18 ;  /* 0x0000000405057291 */ /* 0x004fe2000f8ec0ff */
[----:B------:R-:W-:Y:S01]  /*2ca0*/  UMOV UR24, 0x0 ;  /* 0x0000000000187882 */ /* 0x000fe20000000000 */
[----:B------:R-:W-:-:S02]  /*2cb0*/  UMOV UR25, 0x8400010 ;  /* 0x0840001000197882 */ /* 0x000fc40000000000 */
[----:B------:R-:W-:Y:S02]  /*2cc0*/  UIADD3 UR10, UPT, UPT, UR5, 0x10800, URZ ;  /* 0x00010800050a7890 */ /* 0x000fe4000fffe0ff */
[----:B------:R-:W-:Y:S02]  /*2cd0*/  UIADD3 UR11, UPT, UPT, UR5, 0x1c800, URZ ;  /* 0x0001c800050b7890 */ /* 0x000fe4000fffe0ff */
[----:B----4-:R-:W-:Y:S01]  /*2ce0*/  UIADD3 UR7, UPT, UPT, UR7, 0x3f, URZ ;  /* 0x0000003f07077890 */ /* 0x010fe2000fffe0ff */
[----:B-1----:R-:W1:Y:S01]  /*2cf0*/  LDS R0, [UR5+0x110] ;  /* 0x00011005ff007984 */ /* 0x002e620008000800 */
[----:B------:R-:W-:Y:S02]  /*2d00*/  USHF.R.U32.HI UR10, URZ, 0x4, UR10 ;  /* 0x00000004ff0a7899 */ /* 0x000fe4000801160a */
[----:B------:R-:W-:Y:S02]  /*2d10*/  USHF.R.S32.HI UR4, URZ, 0x1f, UR7 ;  /* 0x0000001fff047899 */ /* 0x000fe40008011407 */
[----:B------:R-:W-:-:S02]  /*2d20*/  USHF.R.U32.HI UR11, URZ, 0x4, UR11 ;  /* 0x00000004ff0b7899 */ /* 0x000fc4000801160b */
[----:B------:R-:W-:Y:S02]  /*2d30*/  ULEA.HI UR4, UR4, UR7, URZ, 0x6 ;  /* 0x0000000704047291 */ /* 0x000fe4000f8f30ff */
[----:B------:R-:W-:Y:S02]  /*2d40*/  ULOP3.LUT UR10, UR10, 0x3fff, URZ, 0xc0, !UPT ;  /* 0x00003fff0a0a7892 */ /* 0x000fe4000f8ec0ff */
[----:B------:R-:W-:Y:S02]  /*2d50*/  USHF.R.S32.HI UR4, URZ, 0x6, UR4 ;  /* 0x00000006ff047899 */ /* 0x000fe40008011404 */
[----:B------:R-:W-:Y:S02]  /*2d60*/  ULOP3.LUT UR11, UR11, 0x3fff, URZ, 0xc0, !UPT ;  /* 0x00003fff0b0b7892 */ /* 0x000fe4000f8ec0ff */
[----:B------:R-:W-:Y:S01]  /*2d70*/  UISETP.LT.AND UP0, UPT, UR4, 0x1, UPT ;  /* 0x000000010400788c */ /* 0x000fe2000bf01270 */
[----:B------:R-:W-:Y:S01]  /*2d80*/  UMOV UR22, 0x0 ;  /* 0x0000000000167882 */ /* 0x000fe20000000000 */
[----:B------:R-:W-:-:S02]  /*2d90*/  UMOV UR23, 0x8400010 ;  /* 0x0840001000177882 */ /* 0x000fc40000000000 */
[----:B------:R-:W-:Y:S02]  /*2da0*/  USEL UR9, UR4, 0x1, !UP0 ;  /* 0x0000000104097887 */ /* 0x000fe4000c000000 */
[----:B------:R-:W-:Y:S02]  /*2db0*/  ULOP3.LUT UR10, UR10, 0x10000, URZ, 0xfc, !UPT ;  /* 0x000100000a0a7892 */ /* 0x000fe4000f8efcff */
[----:B------:R-:W-:Y:S02]  /*2dc0*/  ULOP3.LUT UR11, UR11, 0x10000, URZ, 0xfc, !UPT ;  /* 0x000100000b0b7892 */ /* 0x000fe4000f8efcff */
[----:B------:R-:W-:Y:S02]  /*2dd0*/  UIADD3 UR9, UPT, UPT, -UR9, URZ, URZ ;  /* 0x000000ff09097290 */ /* 0x000fe4000fffe1ff */
[----:B---3--:R-:W-:Y:S01]  /*2de0*/  UISETP.GE.AND UP3, UPT, UR6, 0x1, UPT ;  /* 0x000000010600788c */ /* 0x008fe2000bf66270 */
[----:B------:R-:W-:Y:S01]  /*2df0*/  UMOV UR20, 0x0 ;  /* 0x0000000000147882 */ /* 0x000fe20000000000 */
[----:B------:R-:W-:Y:S01]  /*2e00*/  UMOV UR21, 0x8400010 ;  /* 0x0840001000157882 */ /* 0x000fe20000000000 */
[----:B------:R-:W-:Y:S01]  /*2e10*/  UMOV UR18, 0x0 ;  /* 0x0000000000127882 */ /* 0x000fe20000000000 */
[----:B------:R-:W-:Y:S01]  /*2e20*/  UMOV UR19, 0x8400010 ;  /* 0x0840001000137882 */ /* 0x000fe20000000000 */
[----:B-1----:R-:W-:-:S15]  /*2e30*/  R2UR UR16, R0 ;  /* 0x00000000001072ca */ /* 0x002fde00000e0000 */
.L_x_58:
[----:B------:R-:W-:Y:S02]  /*2e40*/  LEA R0, R10, UR5, 0x3 ;  /* 0x000000050a007c11 */ /* 0x000fe4000f8e18ff */
[----:B------:R-:W-:Y:S02]  /*2e50*/  SHF.L.U32 R5, R9, 0x1f, RZ ;  /* 0x0000001f09057819 */ /* 0x000fe400000006ff */
[----:B------:R-:W-:Y:S01]  /*2e60*/  PLOP3.LUT P0, PT, PT, PT, UP3, 0x80, 0x8 ;  /* 0x000000000008781c */ /* 0x000fe20003f0f038 */
[----:B------:R-:W-:Y:S01]  /*2e70*/  VIADD R3, R0, 0x90 ;  /* 0x0000009000037836 */ /* 0x000fe20000000000 */
[----:B-1----:R-:W1:Y:S02]  /*2e80*/  SYNCS.PHASECHK.TRANS64.TRYWAIT P1, [R0+URZ+0x80], R5 ;  /* 0x00008005000075a7 */ /* 0x002e6400080211ff */
[----:B-1-3--:R-:W-:Y:S09]  /*2e90*/  @!P1 BRA `(.L_x_52) ;  /* 0x0000008000409947 */ /* 0x00aff20003800000 */
.L_x_141:
[----:B------:R-:W-:Y:S01]  /*2ea0*/  LEA R4, R10, UR5, 0x4 ;  /* 0x000000050a047c11 */ /* 0x000fe2000f8e20ff */
[----:B------:R-:W-:Y:S01]  /*2eb0*/  @UP3 ULEA UR6, UR14, UR5, 0x3 ;  /* 0x000000050e063291 */ /* 0x000fe2000f8e18ff */
[----:B------:R-:W-:Y:S01]  /*2ec0*/  PLOP3.LUT P2, PT, PT, PT, PT, 0x80, 0x8 ;  /* 0x000000000008781c */ /* 0x000fe20003f4f070 */
[----:B------:R-:W-:Y:S01]  /*2ed0*/  ULEA UR7, UR15, UR5, 0x3 ;  /* 0x000000050f077291 */ /* 0x000fe2000f8e18ff */
[----:B------:R-:W-:Y:S01]  /*2ee0*/  PRMT R3, RZ, 0x654, R3 ;  /* 0x00000654ff037816 */ /* 0x000fe20000000003 */
[----:B------:R-:W-:Y:S01]  /*2ef0*/  ULEA UR8, UR15, UR16, 0x8 ;  /* 0x000000100f087291 */ /* 0x000fe2000f8e40ff */
[----:B-1----:R-:W1:Y:S01]  /*2f00*/  LDS.128 R4, [R4+0xf0] ;  /* 0x0000f00004047984 */ /* 0x002e620000000c00 */
[----:B------:R-:W-:Y:S02]  /*2f10*/  @P0 SHF.L.U32 R2, R8, 0x1f, RZ ;  /* 0x0000001f08020819 */ /* 0x000fe400000006ff */
[----:B------:R-:W-:Y:S01]  /*2f20*/  SHF.L.U32 R0, R11, 0x1f, RZ ;  /* 0x0000001f0b007819 */ /* 0x000fe200000006ff */
[----:B------:R-:W-:Y:S01]  /*2f30*/  @!PT LDS RZ, [RZ] ;  /* 0x00000000fffff984 */ /* 0x000fe20000000800 */
[----:B------:R-:W-:Y:S01]  /*2f40*/  @!PT LDS RZ, [RZ] ;  /* 0x00000000fffff984 */ /* 0x000fe20000000800 */
[----:B------:R-:W-:Y:S01]  /*2f50*/  @!PT LDS RZ, [RZ] ;  /* 0x00000000fffff984 */ /* 0x000fe20000000800 */
[----:B------:R-:W-:Y:S01]  /*2f60*/  @!PT LDS RZ, [RZ] ;  /* 0x00000000fffff984 */ /* 0x000fe20000000800 */
[----:B------:R2:W-:Y:S06]  /*2f70*/  MEMBAR.ALL.CTA ;  /* 0x0000000000007992 */ /* 0x0005ec0000008000 */
[----:B--2---:R-:W2:Y:S02]  /*2f80*/  FENCE.VIEW.ASYNC.S ;  /* 0x00000000000073c6 */ /* 0x004ea40000000000 */
[----:B--2---:R2:W-:Y:S01]  /*2f90*/  SYNCS.ARRIVE.TRANS64.RED.A1T0 RZ, [R3+URZ], RZ ;  /* 0x000000ff03ff79a7 */ /* 0x0045e200081004ff */
[----:B------:R2:W3:Y:S01]  /*2fa0*/  @P0 SYNCS.PHASECHK.TRANS64.TRYWAIT P2, [UR6], R2 ;  /* 0x00000002ff0005a7 */ /* 0x0004e20008041106 */
[----:B-1----:R-:W-:Y:S01]  /*2fb0*/  LOP3.LUT P1, RZ, R6, 0x1, RZ, 0xc0, !PT ;  /* 0x0000000106ff7812 */ /* 0x002fe2000782c0ff */
[----:B------:R-:W1:Y:S02]  /*2fc0*/  SYNCS.PHASECHK.TRANS64.TRYWAIT P0, [UR7+0xb0], R0 ;  /* 0x0000b000ff0075a7 */ /* 0x000e640008001107 */
[----:B-123--:R-:W-:Y:S10]  /*2fd0*/  @!P0 BRA `(.L_x_53) ;  /* 0x0000008000048947 */ /* 0x00eff40003800000 */
.L_x_143:
[----:B------:R-:W-:Y:S01]  /*2fe0*/  IADD3 R10, PT, PT, R10, 0x1, RZ ;  /* 0x000000010a0a7810 */ /* 0x000fe20007ffe0ff */
[----:B------:R-:W-:Y:S06]  /*2ff0*/  BRA.U !UP3, `(.L_x_54) ;  /* 0x000000010bc07547 */ /* 0x000fec000b800000 */
[----:B------:R-:W-:Y:S01]  /*3000*/  UPLOP3.LUT UP4, UPT, UPT, UPT, UPT, 0x40, 0x4 ;  /* 0x000000000004789c */ /* 0x000fe20003f8e870 */
[----:B------:R-:W-:Y:S01]  /*3010*/  UMOV UR13, UR9 ;  /* 0x00000009000d7c82 */ /* 0x000fe20008000000 */
[----:B------:R-:W-:Y:S01]  /*3020*/  UMOV UR12, UR4 ;  /* 0x00000004000c7c82 */ /* 0x000fe20008000000 */
[----:B------:R-:W-:-:S08]  /*3030*/  UMOV UR17, UR14 ;  /* 0x0000000e00117c82 */ /* 0x000fd00008000000 */
.L_x_57:
[----:B------:R-:W-:Y:S02]  /*3040*/  UIADD3 UR13, UPT, UPT, UR13, 0x1, URZ ;  /* 0x000000010d0d7890 */ /* 0x000fe4000fffe0ff */
[----:B--2---:R-:W-:Y:S02]  /*3050*/  ULEA UR6, UR17, UR5, 0x3 ;  /* 0x0000000511067291 */ /* 0x004fe4000f8e18ff */
[----:B------:R-:W-:Y:S01]  /*3060*/  UISETP.NE.AND UP0, UPT, UR13, URZ, UPT ;  /* 0x000000ff0d00728c */ /* 0x000fe2000bf05270 */
[----:B---3--:R-:W-:Y:S10]  /*3070*/  @P2 BRA `(.L_x_55) ;  /* 0x00000000000c2947 */ /* 0x008ff40003800000 */
[----:B-1----:R-:W-:Y:S04]  /*3080*/  SHF.L.U32 R3, R8, 0x1f, RZ ;  /* 0x0000001f08037819 */ /* 0x002fe800000006ff */
[----:B------:R-:W1:Y:S02]  /*3090*/  SYNCS.PHASECHK.TRANS64.TRYWAIT P0, [UR6], R3 ;  /* 0x00000003ff0075a7 */ /* 0x000e640008001106 */
[----:B-1----:R-:W-:Y:S05]  /*30a0*/  @!P0 BRA `(.L_x_56) ;  /* 0x0000007c00e88947 */ /* 0x002fea0003800000 */
.L_x_55:
[----:B------:R-:W-:Y:S01]  /*30b0*/  UISETP.NE.AND UP1, UPT, UR12, 0x1, UPT ;  /* 0x000000010c00788c */ /* 0x000fe2000bf25270 */
[----:B------:R-:W-:Y:S01]  /*30c0*/  PLOP3.LUT P2, PT, PT, PT, PT, 0x80, 0x8 ;  /* 0x000000000008781c */ /* 0x000fe20003f4f070 */
[----:B------:R-:W-:Y:S02]  /*30d0*/  UIADD3 UR14, UPT, UPT, UR17, 0x1, URZ ;  /* 0x00000001110e7890 */ /* 0x000fe4000fffe0ff */
[----:B------:R-:W-:Y:S02]  /*30e0*/  ULEA UR28, UR17, UR11, 0xb ;  /* 0x0000000b111c7291 */ /* 0x000fe4000f8e58ff */
[----:B------:R-:W-:Y:S01]  /*30f0*/  UISETP.NE.AND UP2, UPT, UR14, 0x3, UPT ;  /* 0x000000030e00788c */ /* 0x000fe2000bf45270 */
[----:B------:R-:W-:Y:S01]  /*3100*/  PLOP3.LUT P0, PT, PT, PT, UP1, 0x80, 0x8 ;  /* 0x000000000008781c */ /* 0x000fe20003f0f018 */
[----:B------:R-:W-:Y:S02]  /*3110*/  UIADD3 UR40, UPT, UPT, UR28, 0x2, URZ ;  /* 0x000000021c287890 */ /* 0x000fe4000fffe0ff */
[----:B------:R-:W-:Y:S02]  /*3120*/  USEL UR27, URZ, 0x1, UP2 ;  /* 0x00000001ff1b7887 */ /* 0x000fe40009000000 */
[----:B------:R-:W-:Y:S02]  /*3130*/  USEL UR14, UR14, URZ, UP2 ;  /* 0x000000ff0e0e7287 */ /* 0x000fe40009000000 */
[----:B------:R-:W-:Y:S02]  /*3140*/  UIADD3 UR36, UPT, UPT, UR28, 0x4, URZ ;  /* 0x000000041c247890 */ /* 0x000fe4000fffe0ff */
[----:B------:R-:W-:Y:S01]  /*3150*/  @UP1 ULEA UR26, UR14, UR5, 0x3 ;  /* 0x000000050e1a1291 */ /* 0x000fe2000f8e18ff */
[----:B------:R-:W-:Y:S01]  /*3160*/  LOP3.LUT R8, R8, UR27, RZ, 0x3c, !PT ;  /* 0x0000001b08087c12 */ /* 0x000fe2000f8e3cff */
[----:B------:R-:W-:Y:S02]  /*3170*/  UIADD3 UR32, UPT, UPT, UR28, 0x6, URZ ;  /* 0x000000061c207890 */ /* 0x000fe4000fffe0ff */
[----:B------:R-:W-:Y:S01]  /*3180*/  UIADD3 UR6, UPT, UPT, UR6, 0x18, URZ ;  /* 0x0000001806067890 */ /* 0x000fe2000fffe0ff */
[----:B-1----:R-:W-:Y:S01]  /*3190*/  @P0 SHF.L.U32 R0, R8, 0x1f, RZ ;  /* 0x0000001f08000819 */ /* 0x002fe200000006ff */
[----:B------:R-:W-:Y:S01]  /*31a0*/  UIADD3 UR12, UPT, UPT, UR12, -0x1, URZ ;  /* 0xffffffff0c0c7890 */ /* 0x000fe2000fffe0ff */
[----:B------:R-:W-:Y:S02]  /*31b0*/  UMOV UR29, 0x40004040 ;  /* 0x40004040001d7882 */ /* 0x000fe40000000000 */
[----:B------:R2:W3:Y:S01]  /*31c0*/  @P0 SYNCS.PHASECHK.TRANS64.TRYWAIT P2, [UR26], R0 ;  /* 0x00000000ff0005a7 */ /* 0x0004e2000804111a */
[----:B------:R-:W-:Y:S01]  /*31d0*/  ULEA UR26, UR17, UR10, 0xa ;  /* 0x0000000a111a7291 */ /* 0x000fe2000f8e50ff */
[----:B------:R-:W-:Y:S01]  /*31e0*/  UMOV UR27, 0x40004040 ;  /* 0x40004040001b7882 */ /* 0x000fe20000000000 */
[----:B------:R-:W-:Y:S02]  /*31f0*/  UMOV UR41, 0x40004040 ;  /* 0x4000404000297882 */ /* 0x000fe40000000000 */
[----:B------:R-:W-:Y:S02]  /*3200*/  UIADD3 UR38, UPT, UPT, UR26, 0x2, URZ ;  /* 0x000000021a267890 */ /* 0x000fe4000fffe0ff */
[----:B------:R-:W-:Y:S02]  /*3210*/  UIADD3 UR34, UPT, UPT, UR26, 0x4, URZ ;  /* 0x000000041a227890 */ /* 0x000fe4000fffe0ff */
[----:B------:R-:W-:Y:S01]  /*3220*/  UIADD3 UR30, UPT, UPT, UR26, 0x6, URZ ;  /* 0x000000061a1e7890 */ /* 0x000fe2000fffe0ff */
[----:B------:R2:W-:Y:S01]  /*3230*/  UTCHMMA gdesc[UR26], gdesc[UR28], tmem[UR8], tmem[UR24], idesc[UR25], UP4 ;  /* 0x00ff181c1a0075ea */ /* 0x0005e2000a000008 */
[----:B------:R-:W-:Y:S01]  /*3240*/  UPLOP3.LUT UP4, UPT, UPT, UPT, UPT, 0x80, 0x8 ;  /* 0x000000000008789c */ /* 0x000fe20003f8f070 */
[----:B------:R-:W-:Y:S01]  /*3250*/  UMOV UR39, 0x40004040 ;  /* 0x4000404000277882 */ /* 0x000fe20000000000 */
[----:B------:R-:W-:Y:S01]  /*3260*/  UMOV UR37, 0x40004040 ;  /* 0x4000404000257882 */ /* 0x000fe20000000000 */
[----:B------:R2:W-:Y:S01]  /*3270*/  UTCHMMA gdesc[UR38], gdesc[UR40], tmem[UR8], tmem[UR22], idesc[UR23], UPT ;  /* 0x00ff1628260075ea */ /* 0x0005e2000b800008 */
[----:B------:R-:W-:Y:S01]  /*3280*/  UMOV UR35, 0x40004040 ;  /* 0x4000404000237882 */ /* 0x000fe20000000000 */
[----:B------:R-:W-:Y:S01]  /*3290*/  UMOV UR33, 0x40004040 ;  /* 0x4000404000217882 */ /* 0x000fe20000000000 */
[----:B------:R-:W-:Y:S01]  /*32a0*/  UMOV UR31, 0x40004040 ;  /* 0x40004040001f7882 */ /* 0x000fe20000000000 */
[----:B------:R2:W-:Y:S01]  /*32b0*/  UTCHMMA gdesc[UR34], gdesc[UR36], tmem[UR8], tmem[UR20], idesc[UR21], UPT ;  /* 0x00ff1424220075ea */ /* 0x0005e2000b800008 */
[----:B------:R2:W-:Y:S01]  /*32c0*/  UTCHMMA gdesc[UR30], gdesc[UR32], tmem[UR8], tmem[UR18], idesc[UR19], UPT ;  /* 0x00ff12201e0075ea */ /* 0x0005e2000b800008 */
[----:B------:R2:W-:Y:S01]  /*32d0*/  UTCBAR [UR6], URZ ;  /* 0x000000ff060073e9 */ /* 0x0005e200080000ff */
[----:B------:R-:W-:Y:S01]  /*32e0*/  UMOV UR17, UR14 ;  /* 0x0000000e00117c82 */ /* 0x000fe20008000000 */
[----:B------:R-:W-:Y:S05]  /*32f0*/  BRA.U UP0, `(.L_x_57) ;  /* 0xfffffffd00507547 */ /* 0x000fea000b83ffff */
.L_x_54:
[----:B------:R-:W-:Y:S01]  /*3300*/  UIADD3 UR15, UPT, UPT, UR15, 0x1, URZ ;  /* 0x000000010f0f7890 */ /* 0x000fe2000fffe0ff */
[C---:B------:R-:W-:Y:S01]  /*3310*/  ISETP.NE.AND P0, PT, R10.reuse, 0x2, PT ;  /* 0x000000020a00780c */ /* 0x040fe20003f05270 */
[----:B------:R-:W-:Y:S02]  /*3320*/  UIADD3 UR7, UPT, UPT, UR7, 0xa0, URZ ;  /* 0x000000a007077890 */ /* 0x000fe4000fffe0ff */
[----:B------:R-:W-:Y:S01]  /*3330*/  UISETP.NE.AND UP0, UPT, UR15, 0x2, UPT ;  /* 0x000000020f00788c */ /* 0x000fe2000bf05270 */
[----:B-12---:R-:W-:Y:S02]  /*3340*/  SEL R0, RZ, 0x1, P0 ;  /* 0x00000001ff007807 */ /* 0x006fe40000000000 */
[----:B------:R-:W-:Y:S01]  /*3350*/  SEL R10, R10, RZ, P0 ;  /* 0x000000ff0a0a7207 */ /* 0x000fe20000000000 */
[----:B------:R-:W-:Y:S01]  /*3360*/  USEL UR6, URZ, 0x1, UP0 ;  /* 0x00000001ff067887 */ /* 0x000fe20008000000 */
[----:B------:R-:W-:Y:S01]  /*3370*/  LOP3.LUT R9, R9, R0, RZ, 0x3c, !PT ;  /* 0x0000000009097212 */ /* 0x000fe200078e3cff */
[----:B------:R-:W-:Y:S01]  /*3380*/  USEL UR15, UR15, URZ, UP0 ;  /* 0x000000ff0f0f7287 */ /* 0x000fe20008000000 */
[----:B------:R1:W-:Y:S03]  /*3390*/  UTCBAR [UR7], URZ ;  /* 0x000000ff070073e9 */ /* 0x0003e600080000ff */
[----:B------:R-:W-:Y:S01]  /*33a0*/  LOP3.LUT R11, R11, UR6, RZ, 0x3c, !PT ;  /* 0x000000060b0b7c12 */ /* 0x000fe2000f8e3cff */
[----:B------:R-:W-:Y:S07]  /*33b0*/  @P1 BRA `(.L_x_58) ;  /* 0xfffffff800a01947 */ /* 0x000fee000383ffff */
[----:B------:R-:W2:Y:S01]  /*33c0*/  S2UR UR4, SR_CgaCtaId ;  /* 0x00000000000479c3 */ /* 0x000ea20000008800 */
[----:B------:R-:W-:Y:S01]  /*33d0*/  ELECT P0, URZ, PT ;  /* 0x0000000000ff782f */ /* 0x000fe20003800000 */
[----:B------:R-:W-:Y:S01]  /*33e0*/  IMAD.MOV.U32 R0, RZ, RZ, 0x1 ;  /* 0x00000001ff007424 */ /* 0x000fe200078e00ff */
[----:B------:R-:W-:Y:S01]  /*33f0*/  UIADD3 UR5, UPT, UPT, UR5, 0xb0, URZ ;  /* 0x000000b005057890 */ /* 0x000fe2000fffe0ff */
[----:B------:R-:W-:Y:S01]  /*3400*/  SHF.L.U32 R3, R11, 0x1f, RZ ;  /* 0x0000001f0b037819 */ /* 0x000fe200000006ff */
[----:B------:R-:W-:-:S03]  /*3410*/  UMOV UR6, 0x40 ;  /* 0x0000004000067882 */ /* 0x000fc60000000000 */
[----:B------:R-:W-:Y:S01]  /*3420*/  UVIRTCOUNT.DEALLOC.SMPOOL 0x80 ;  /* 0x000000800000784c */ /* 0x000fe20000000000 */
[----:B--2---:R-:W-:Y:S02]  /*3430*/  ULEA UR4, UR4, UR6, 0x18 ;  /* 0x0000000604047291 */ /* 0x004fe4000f8ec0ff */
[----:B------:R-:W-:-:S07]  /*3440*/  ULEA UR6, UR15, UR5, 0x3 ;  /* 0x000000050f067291 */ /* 0x000fce000f8e18ff */
[----:B------:R2:W-:Y:S02]  /*3450*/  @P0 STS.U8 [UR4+0x1c], R0 ;  /* 0x00001c00ff000988 */ /* 0x0005e40008000004 */
[----:B------:R-:W4:Y:S02]  /*3460*/  SYNCS.PHASECHK.TRANS64.TRYWAIT P0, [UR6], R3 ;  /* 0x00000003ff0075a7 */ /* 0x000f240008001106 */
[----:B--2-4-:R-:W-:Y:S05]  /*3470*/  @!P0 BRA `(.L_x_59) ;  /* 0x0000007c000c8947 */ /* 0x014fea0003800000 */
.L_x_146:
[----:B-1----:R-:W-:-:S04]  /*3480*/  UIADD3 UR7, UPT, UPT, UR15, 0x1, URZ ;  /* 0x000000010f077890 */ /* 0x002fc8000fffe0ff */
[----:B------:R-:W-:-:S04]  /*3490*/  UISETP.NE.AND UP0, UPT, UR7, 0x2, UPT ;  /* 0x000000020700788c */ /* 0x000fc8000bf05270 */
[----:B------:R-:W-:Y:S02]  /*34a0*/  USEL UR6, URZ, 0x1, UP0 ;  /* 0x00000001ff067887 */ /* 0x000fe40008000000 */
[----:B------:R-:W-:-:S04]  /*34b0*/  USEL UR7, UR7, URZ, UP0 ;  /* 0x000000ff07077287 */ /* 0x000fc80008000000 */
[----:B------:R-:W-:Y:S01]  /*34c0*/  ULEA UR7, UR7, UR5, 0x3 ;  /* 0x0000000507077291 */ /* 0x000fe2000f8e18ff */
[----:B--2---:R-:W-:-:S04]  /*34d0*/  LOP3.LUT R3, R11, UR6, RZ, 0x3c, !PT ;  /* 0x000000060b037c12 */ /* 0x004fc8000f8e3cff */
[----:B------:R-:W-:-:S04]  /*34e0*/  SHF.L.U32 R3, R3, 0x1f, RZ ;  /* 0x0000001f03037819 */ /* 0x000fc800000006ff */
[----:B------:R-:W1:Y:S02]  /*34f0*/  SYNCS.PHASECHK.TRANS64.TRYWAIT P0, [UR7], R3 ;  /* 0x00000003ff0075a7 */ /* 0x000e640008001107 */
[----:B-1----:R-:W-:Y:S05]  /*3500*/  @!P0 BRA `(.L_x_60) ;  /* 0x0000007c00008947 */ /* 0x002fea0003800000 */
.L_x_148:
[----:B------:R-:W-:Y:S01]  /*3510*/  NOP ;  /* 0x0000000000007918 */ /* 0x000fe20000000000 */
[----:B-1----:R-:W1:Y:S01]  /*3520*/  LDS R0, [UR4+0x14] ;  /* 0x00001404ff007984 */ /* 0x002e620008000800 */
[----:B------:R-:W-:Y:S01]  /*3530*/  ULOP3.LUT UR6, UR16, 0xffff, URZ, 0xc0, !UPT ;  /* 0x0000ffff10067892 */ /* 0x000fe2000f8ec0ff */
[----:B------:R-:W-:Y:S01]  /*3540*/  UMOV UR8, 0xffff ;  /* 0x0000ffff00087882 */ /* 0x000fe20000000000 */
[----:B------:R-:W-:Y:S02]  /*3550*/  UMOV UR5, 0x1 ;  /* 0x0000000100057882 */ /* 0x000fe40000000000 */
[----:B------:R-:W-:-:S04]  /*3560*/  USHF.R.U32.HI UR6, URZ, 0x5, UR6 ;  /* 0x00000005ff067899 */ /* 0x000fc80008011606 */
[----:B------:R-:W-:Y:S02]  /*3570*/  USHF.L.U32 UR8, UR8, UR6, URZ ;  /* 0x0000000608087299 */ /* 0x000fe400080006ff */
[----:B------:R-:W-:-:S04]  /*3580*/  USHF.L.U32 UR5, UR5, UR6, URZ ;  /* 0x0000000605057299 */ /* 0x000fc800080006ff */
[----:B-1----:R-:W-:-:S04]  /*3590*/  LOP3.LUT R0, R0, UR8, RZ, 0xc0, !PT ;  /* 0x0000000800007c12 */ /* 0x002fc8000f8ec0ff */
[----:B------:R-:W-:-:S13]  /*35a0*/  ISETP.NE.AND P0, PT, R0, UR8, PT ;  /* 0x0000000800007c0c */ /* 0x000fda000bf05270 */
[----:B------:R-:W-:Y:S05]  /*35b0*/  @P0 BRA `(.L_x_61) ;  /* 0x0000000000580947 */ /* 0x000fea0003800000 */
[----:B------:R-:W1:Y:S02]  /*35c0*/  LDS R0, [UR4+0x18] ;  /* 0x00001804ff007984 */ /* 0x000e640008000800 */
[----:B-1----:R-:W-:-:S04]  /*35d0*/  LOP3.LUT R0, R0, UR5, RZ, 0xc0, !PT ;  /* 0x0000000500007c12 */ /* 0x002fc8000f8ec0ff */
[----:B------:R-:W-:-:S13]  /*35e0*/  ISETP.NE.AND P0, PT, R0, UR5, PT ;  /* 0x0000000500007c0c */ /* 0x000fda000bf05270 */
[----:B------:R-:W-:Y:S05]  /*35f0*/  @P0 BRA `(.L_x_62) ;  /* 0x00000000003c0947 */ /* 0x000fea0003800000 */
[----:B------:R-:W1:Y:S01]  /*3600*/  S2R R2, SR_LANEID ;  /* 0x0000000000027919 */ /* 0x000e620000000000 */
[----:B------:R-:W-:Y:S01]  /*3610*/  ULOP3.LUT UR8, URZ, UR8, URZ, 0x33, !UPT ;  /* 0x00000008ff087292 */ /* 0x000fe2000f8e33ff */
[----:B------:R-:W-:Y:S01]  /*3620*/  LOP3.LUT R4, RZ, UR5, RZ, 0x33, !PT ;  /* 0x00000005ff047c12 */ /* 0x000fe2000f8e33ff */
[----:B------:R-:W-:Y:S02]  /*3630*/  VOTEU.ANY UR7, UPT, PT ;  /* 0x0000000000077886 */ /* 0x000fe400038e0100 */
[----:B------:R-:W-:Y:S01]  /*3640*/  UFLO.U32 UR7, UR7 ;  /* 0x00000007000772bd */ /* 0x000fe200080e0000 */
[----:B------:R-:W2:Y:S01]  /*3650*/  REDUX UR5, R4 ;  /* 0x00000000040573c4 */ /* 0x000ea20000000000 */
[----:B------:R-:W-:-:S06]  /*3660*/  IMAD.U32 R0, RZ, RZ, UR8 ;  /* 0x00000008ff007e24 */ /* 0x000fcc000f8e00ff */
[----:B------:R4:W-:Y:S01]  /*3670*/  UTCATOMSWS.AND URZ, UR8 ;  /* 0x0000000800ff79e3 */ /* 0x0009e20008000000 */
[----:B------:R-:W3:Y:S01]  /*3680*/  REDUX UR6, R0 ;  /* 0x00000000000673c4 */ /* 0x000ee20000000000 */
[----:B-1----:R-:W-:Y:S01]  /*3690*/  ISETP.EQ.U32.AND P0, PT, R2, UR7, PT ;  /* 0x0000000702007c0c */ /* 0x002fe2000bf02070 */
[----:B--2---:R-:W-:Y:S01]  /*36a0*/  IMAD.U32 R2, RZ, RZ, UR5 ;  /* 0x00000005ff027e24 */ /* 0x004fe2000f8e00ff */
[----:B---3--:R-:W-:-:S11]  /*36b0*/  MOV R3, UR6 ;  /* 0x0000000600037c02 */ /* 0x008fd60008000f00 */
[----:B------:R4:W-:Y:S04]  /*36c0*/  @P0 ATOMS.AND RZ, [UR4+0x14], R3 ;  /* 0x00001403ffff098c */ /* 0x0009e8000a800004 */
[----:B------:R4:W-:Y:S01]  /*36d0*/  @P0 ATOMS.AND RZ, [UR4+0x18], R2 ;  /* 0x00001802ffff098c */ /* 0x0009e2000a800004 */
[----:B------:R-:W-:Y:S05]  /*36e0*/  BRA `(.L_x_63) ;  /* 0x0000000000147947 */ /* 0x000fea0003800000 */
.L_x_62:
[----:B------:R-:W-:Y:S02]  /*36f0*/  MOV R2, 0x3710 ;  /* 0x0000371000027802 */ /* 0x000fe40000000f00 */
[----:B---3-5:R-:W-:Y:S05]  /*3700*/  CALL.REL.NOINC `($__internal_0_$__cuda_sm10x_tcgen05_guardrail_trap_col_being_dealloced_not_returned_by_alloc) ;  /* 0x0000007c00e87944 */ /* 0x028fea0003c00000 */
[----:B------:R-:W-:Y:S05]  /*3710*/  BRA `(.L_x_63) ;  /* 0x0000000000087947 */ /* 0x000fea0003800000 */
.L_x_61:
[----:B------:R-:W-:Y:S02]  /*3720*/  MOV R2, 0x3740 ;  /* 0x0000374000027802 */ /* 0x000fe40000000f00 */
[----:B---3-5:R-:W-:Y:S05]  /*3730*/  CALL.REL.NOINC `($__internal_2_$__cuda_sm10x_tcgen05_guardrail_trap_unallocated_columns_being_dealloced) ;  /* 0x0000007c00f47944 */ /* 0x028fea0003c00000 */
.L_x_63:
[----:B------:R-:W-:Y:S01]  /*3740*/  NOP ;  /* 0x0000000000007918 */ /* 0x000fe20000000000 */
[----:B----4-:R-:W-:Y:S05]  /*3750*/  EXIT ;  /* 0x000000000000794d */ /* 0x010fea0003800000 */
.L_x_47:
[----:B------:R-:W-:-:S09]  /*3760*/  UISETP.NE.OR UP2, UPT, UR8, 0x3, !UP2 ;  /* 0x000000030800788c */ /* 0x000fd2000d745670 */
[----:B------:R-:W-:Y:S05]  /*3770*/  BRA.U UP2, `(.L_x_64) ;  /* 0x0000001102147547 */ /* 0x000fea000b800000 */
[----:B------:R-:W1:Y:S01]  /*3780*/  LDC R0, c[0x0][0xb30] ;  /* 0x0002cc00ff007b82 */ /* 0x000e620000000800 */
[----:B------:R-:W2:Y:S01]  /*3790*/  LDCU.64 UR8, c[0x0][0x888] ;  /* 0x00011100ff0877ac */ /* 0x000ea20008000a00 */
[----:B------:R-:W-:Y:S02]  /*37a0*/  HFMA2 R29, -RZ, RZ, 0, 0 ;  /* 0x00000000ff1d7431 */ /* 0x000fe400000001ff */
[----:B------:R-:W-:Y:S01]  /*37b0*/  IMAD.MOV.U32 R31, RZ, RZ, 0x1 ;  /* 0x00000001ff1f7424 */ /* 0x000fe200078e00ff */
[----:B------:R-:W-:Y:S01]  /*37c0*/  MOV R23, 0x4000 ;  /* 0x0000400000177802 */ /* 0x000fe20000000f00 */
[----:B------:R-:W4:Y:S01]  /*37d0*/  LDCU.64 UR4, c[0x0][0x890] ;  /* 0x00011200ff0477ac */ /* 0x000f220008000a00 */
[----:B------:R-:W-:Y:S01]  /*37e0*/  IMAD.MOV.U32 R30, RZ, RZ, RZ ;  /* 0x000000ffff1e7224 */ /* 0x000fe200078e00ff */
[----:B------:R-:W3:Y:S01]  /*37f0*/  LDC R19, c[0x0][0x370] ;  /* 0x0000dc00ff137b82 */ /* 0x000ee20000000800 */
[----:B------:R-:W-:Y:S01]  /*3800*/  UMOV UR7, 0x400 ;  /* 0x0000040000077882 */ /* 0x000fe20000000000 */
[----:B------:R-:W-:-:S02]  /*3810*/  UPLOP3.LUT UP1, UPT, UPT, UPT, UPT, 0x40, 0x4 ;  /* 0x000000000004789c */ /* 0x000fc40003f2e870 */
[----:B------:R-:W-:-:S04]  /*3820*/  ULEA UR7, UR37, UR7, 0x18 ;  /* 0x0000000725077291 */ /* 0x000fc8000f8ec0ff */
[----:B------:R-:W3:Y:S01]  /*3830*/  LDC R2, c[0x0][0xb0c] ;  /* 0x0002c300ff027b82 */ /* 0x000ee20000000800 */
[----:B------:R-:W-:Y:S02]  /*3840*/  UIADD3 UR13, UPT, UPT, UR7, 0x48, URZ ;  /* 0x00000048070d7890 */ /* 0x000fe4000fffe0ff */
[----:B--2---:R-:W-:Y:S02]  /*3850*/  UISETP.NE.U32.AND UP2, UPT, UR8, URZ, UPT ;  /* 0x000000ff0800728c */ /* 0x004fe4000bf45070 */
[----:B------:R-:W-:Y:S02]  /*3860*/  UIADD3 UR33, UPT, UPT, UR7, 0x30, URZ ;  /* 0x0000003007217890 */ /* 0x000fe4000fffe0ff */
[----:B----4-:R-:W-:Y:S01]  /*3870*/  UISETP.NE.U32.AND UP3, UPT, UR4, URZ, UPT ;  /* 0x000000ff0400728c */ /* 0x010fe2000bf65070 */
[----:B------:R-:W2:Y:S01]  /*3880*/  LDC R18, c[0x0][0xb20] ;  /* 0x0002c800ff127b82 */ /* 0x000ea20000000800 */
[----:B-1----:R-:W-:Y:S01]  /*3890*/  ISETP.NE.AND P1, PT, R0, 0x1, PT ;  /* 0x000000010000780c */ /* 0x002fe20003f25270 */
[----:B------:R-:W-:-:S02]  /*38a0*/  UISETP.NE.AND.EX UP2, UPT, UR9, URZ, UPT, UP2 ;  /* 0x000000ff0900728c */ /* 0x000fc4000bf45320 */
[----:B------:R-:W-:Y:S02]  /*38b0*/  UIADD3 UR25, UPT, UPT, UR7, 0x38, URZ ;  /* 0x0000003807197890 */ /* 0x000fe4000fffe0ff */
[----:B------:R-:W-:Y:S02]  /*38c0*/  UIADD3 UR17, UPT, UPT, UR7, 0x40, URZ ;  /* 0x0000004007117890 */ /* 0x000fe4000fffe0ff */
[----:B------:R-:W1:Y:S01]  /*38d0*/  LDC.64 R32, c[0x0][0x348] ;  /* 0x0000d200ff207b82 */ /* 0x000e620000000a00 */
[----:B------:R-:W-:Y:S02]  /*38e0*/  UPRMT UR13, UR37, 0x654, UR13 ;  /* 0x00000654250d7896 */ /* 0x000fe4000800000d */
[----:B------:R-:W-:-:S05]  /*38f0*/  UISETP.NE.AND.EX UP3, UPT, UR5, URZ, UPT, UP3 ;  /* 0x000000ff0500728c */ /* 0x000fca000bf65330 */
[----:B------:R-:W4:Y:S08]  /*3900*/  LDC.64 R16, c[0x0][0xb10] ;  /* 0x0002c400ff107b82 */ /* 0x000f300000000a00 */
[----:B------:R-:W1:Y:S08]  /*3910*/  LDC.64 R6, c[0x0][0xb18] ;  /* 0x0002c600ff067b82 */ /* 0x000e700000000a00 */
[----:B------:R-:W1:Y:S08]  /*3920*/  LDC.64 R4, c[0x0][0xb28] ;  /* 0x0002ca00ff047b82 */ /* 0x000e700000000a00 */
[----:B--23--:R-:W1:Y:S02]  /*3930*/  LDC R22, c[0x0][0x374] ;  /* 0x0000dd00ff167b82 */ /* 0x00ce640000000800 */
.L_x_75:
[C---:B------:R-:W-:Y:S02]  /*3940*/  LEA R0, R30.reuse, UR7, 0x3 ;  /* 0x000000071e007c11 */ /* 0x040fe4000f8e18ff */
[----:B------:R-:W-:Y:S02]  /*3950*/  SHF.L.U32 R3, R29, 0x1f, RZ ;  /* 0x0000001f1d037819 */ /* 0x000fe400000006ff */
[----:B------:R-:W-:Y:S02]  /*3960*/  LEA R24, R30, UR7, 0x4 ;  /* 0x000000071e187c11 */ /* 0x000fe4000f8e20ff */
[----:B--2---:R-:W2:Y:S02]  /*3970*/  SYNCS.PHASECHK.TRANS64.TRYWAIT P0, [R0+URZ+0x80], R3 ;  /* 0x00008003000075a7 */ /* 0x004ea400080011ff */
[----:B--2---:R-:W-:Y:S05]  /*3980*/  @!P0 BRA `(.L_x_65) ;  /* 0x0000007400f88947 */ /* 0x004fea0003800000 */
.L_x_149:
[----:B------:R-:W-:Y:S01]  /*3990*/  ISETP.GE.AND P0, PT, R72, 0x1, PT ;  /* 0x000000014800780c */ /* 0x000fe20003f06270 */
[----:B------:R-:W3:Y:S01]  /*39a0*/  LDS.128 R24, [R24+0xf0] ;  /* 0x0000f00018187984 */ /* 0x000ee20000000c00 */
[----:B--2---:R-:W-:Y:S01]  /*39b0*/  VIADD R0, R0, 0x90 ;  /* 0x0000009000007836 */ /* 0x004fe20000000000 */
[----:B------:R-:W-:Y:S01]  /*39c0*/  @!PT LDS RZ, [RZ] ;  /* 0x00000000fffff984 */ /* 0x000fe20000000800 */
[----:B------:R-:W-:Y:S01]  /*39d0*/  @!PT LDS RZ, [RZ] ;  /* 0x00000000fffff984 */ /* 0x000fe20000000800 */
[----:B------:R-:W-:Y:S01]  /*39e0*/  @!PT LDS RZ, [RZ] ;  /* 0x00000000fffff984 */ /* 0x000fe20000000800 */
[----:B------:R-:W-:Y:S01]  /*39f0*/  @!PT LDS RZ, [RZ] ;  /* 0x00000000fffff984 */ /* 0x000fe20000000800 */
[----:B------:R2:W-:Y:S06]  /*3a00*/  MEMBAR.ALL.CTA ;  /* 0x0000000000007992 */ /* 0x0005ec0000008000 */
[----:B--2---:R-:W2:Y:S01]  /*3a10*/  FENCE.VIEW.ASYNC.S ;  /* 0x00000000000073c6 */ /* 0x004ea20000000000 */
[----:B------:R-:W-:Y:S04]  /*3a20*/  PRMT R0, RZ, 0x654, R0 ;  /* 0x00000654ff007816 */ /* 0x000fe80000000000 */
[----:B--2---:R2:W-:Y:S01]  /*3a30*/  SYNCS.ARRIVE.TRANS64.RED.A1T0 RZ, [R0+URZ], RZ ;  /* 0x000000ff00ff79a7 */ /* 0x0045e200081004ff */
[----:B---3--:R-:W-:Y:S11]  /*3a40*/  LOP3.LUT P3, RZ, R26, 0x1, RZ, 0xc0, !PT ;  /* 0x000000011aff7812 */ /* 0x008ff6000786c0ff */
[----:B------:R-:W-:Y:S02]  /*3a50*/  @!UPT UIADD3 URZ, UPT, UPT, URZ, URZ, URZ ;  /* 0x000000fffffff290 */ /* 0x000fe4000fffe0ff */
[----:B------:R-:W-:Y:S02]  /*3a60*/  @P3 MOV R13, R24 ;  /* 0x00000018000d3202 */ /* 0x000fe40000000f00 */
[----:B------:R-:W-:Y:S01]  /*3a70*/  @P3 LOP3.LUT R8, R25, 0xffff, RZ, 0xc0, !PT ;  /* 0x0000ffff19083812 */ /* 0x000fe200078ec0ff */
[----:B--2---:R-:W-:Y:S06]  /*3a80*/  @!P0 BRA `(.L_x_66) ;  /* 0x0000000000a48947 */ /* 0x004fec0003800000 */
[----:B-1----:R-:W-:Y:S01]  /*3a90*/  IMAD.HI.U32 R35, R22, R7, RZ ;  /* 0x0000000716237227 */ /* 0x002fe200078e00ff */
[----:B------:R-:W-:Y:S02]  /*3aa0*/  ISETP.NE.AND P0, PT, R6, 0x1, PT ;  /* 0x000000010600780c */ /* 0x000fe40003f05270 */
[----:B------:R-:W-:Y:S01]  /*3ab0*/  ISETP.NE.AND P2, PT, R72, 0x1, PT ;  /* 0x000000014800780c */ /* 0x000fe20003f45270 */
[----:B----4-:R-:W-:Y:S01]  /*3ac0*/  IMAD.HI.U32 R34, R19, R16, RZ ;  /* 0x0000001013227227 */ /* 0x010fe200078e00ff */
[----:B------:R-:W-:Y:S02]  /*3ad0*/  SHF.R.U32.HI R35, RZ, R18, R35 ;  /* 0x00000012ff237219 */ /* 0x000fe40000011623 */
[----:B------:R-:W-:Y:S01]  /*3ae0*/  ISETP.NE.AND P4, PT, R2, 0x1, PT ;  /* 0x000000010200780c */ /* 0x000fe20003f85270 */
[----:B------:R-:W-:Y:S01]  /*3af0*/  IMAD.HI.U32 R36, R13, R16, RZ ;  /* 0x000000100d247227 */ /* 0x000fe200078e00ff */
[----:B------:R-:W-:Y:S02]  /*3b00*/  SHF.R.U32.HI R34, RZ, R17, R34 ;  /* 0x00000011ff227219 */ /* 0x000fe40000011622 */
[----:B------:R-:W-:Y:S01]  /*3b10*/  SEL R3, R22, R35, !P0 ;  /* 0x0000002316037207 */ /* 0x000fe20004000000 */
[C---:B------:R-:W-:Y:S01]  /*3b20*/  IMAD.HI.U32 R35, R8.reuse, R7, RZ ;  /* 0x0000000708237227 */ /* 0x040fe200078e00ff */
[----:B------:R-:W-:Y:S02]  /*3b30*/  SEL R11, R19, R34, !P4 ;  /* 0x00000022130b7207 */ /* 0x000fe40006000000 */
[----:B------:R-:W-:Y:S01]  /*3b40*/  SHF.R.U32.HI R36, RZ, R17, R36 ;  /* 0x00000011ff247219 */ /* 0x000fe20000011624 */
[----:B------:R-:W-:Y:S01]  /*3b50*/  IMAD.HI.U32 R38, R3, R4, RZ ;  /* 0x0000000403267227 */ /* 0x000fe200078e00ff */
[----:B------:R-:W-:Y:S03]  /*3b60*/  SHF.R.U32.HI R35, RZ, R18, R35 ;  /* 0x00000012ff237219 */ /* 0x000fe60000011623 */
[----:B------:R-:W-:Y:S01]  /*3b70*/  IMAD.HI.U32 R34, R11, R4, RZ ;  /* 0x000000040b227227 */ /* 0x000fe200078e00ff */
[----:B------:R-:W-:Y:S02]  /*3b80*/  @P2 SHF.R.U32.HI R3, RZ, R5, R38 ;  /* 0x00000005ff032219 */ /* 0x000fe40000011626 */
[----:B------:R-:W-:Y:S02]  /*3b90*/  SEL R9, R8, R35, !P0 ;  /* 0x0000002308097207 */ /* 0x000fe40004000000 */
[----:B------:R-:W-:Y:S01]  /*3ba0*/  @P2 SHF.R.U32.HI R11, RZ, R5, R34 ;  /* 0x00000005ff0b2219 */ /* 0x000fe20000011622 */
[C---:B------:R-:W-:Y:S01]  /*3bb0*/  IMAD R10, R72.reuse, R3, RZ ;  /* 0x00000003480a7224 */ /* 0x040fe200078e02ff */
[----:B------:R-:W-:Y:S01]  /*3bc0*/  SEL R3, R13, R36, !P4 ;  /* 0x000000240d037207 */ /* 0x000fe20006000000 */
[C---:B------:R-:W-:Y:S03]  /*3bd0*/  IMAD.HI.U32 R14, R9.reuse, R4, RZ ;  /* 0x00000004090e7227 */ /* 0x040fe600078e00ff */
[----:B------:R-:W-:Y:S01]  /*3be0*/  ISETP.GE.AND P0, PT, R9, R10, PT ;  /* 0x0000000a0900720c */ /* 0x000fe20003f06270 */
[C---:B------:R-:W-:Y:S01]  /*3bf0*/  IMAD R12, R72.reuse, R11, RZ ;  /* 0x0000000b480c7224 */ /* 0x040fe200078e02ff */
[-C--:B------:R-:W-:Y:S04]  /*3c00*/  SHF.R.U32.HI R14, RZ, R5.reuse, R14 ;  /* 0x00000005ff0e7219 */ /* 0x080fe8000001160e */
[----:B------:R-:W-:Y:S02]  /*3c10*/  ISETP.GE.OR P0, PT, R3, R12, P0 ;  /* 0x0000000c0300720c */ /* 0x000fe40000706670 */
[----:B------:R-:W-:Y:S05]  /*3c20*/  SEL R15, R9, R14, !P2 ;  /* 0x0000000e090f7207 */ /* 0x000fea0005000000 */
[----:B------:R-:W-:Y:S04]  /*3c30*/  IMAD.MOV R14, RZ, RZ, -R15 ;  /* 0x000000ffff0e7224 */ /* 0x000fe800078e0a0f */
[----:B------:R-:W-:Y:S02]  /*3c40*/  IMAD R14, R72, R14, R9 ;  /* 0x0000000e480e7224 */ /* 0x000fe400078e0209 */
[C---:B------:R-:W-:Y:S05]  /*3c50*/  @!P0 IMAD.HI.U32 R10, R3.reuse, R4, RZ ;  /* 0x00000004030a8227 */ /* 0x040fea00078e00ff */
[----:B------:R-:W-:Y:S04]  /*3c60*/  @!P0 SHF.R.U32.HI R10, RZ, R5, R10 ;  /* 0x00000005ff0a8219 */ /* 0x000fe8000001160a */
[----:B------:R-:W-:Y:S01]  /*3c70*/  @!P0 SEL R0, R3, R10, !P2 ;  /* 0x0000000a03008207 */ /* 0x000fe20005000000 */
[----:B------:R-:W-:Y:S03]  /*3c80*/  IMAD.MOV R10, RZ, RZ, -R3 ;  /* 0x000000ffff0a7224 */ /* 0x000fe600078e0a03 */
[----:B------:R-:W-:Y:S01]  /*3c90*/  @!P0 IADD3 R15, PT, PT, R15, -R0, RZ ;  /* 0x800000000f0f8210 */ /* 0x000fe20007ffe0ff */
[----:B------:R-:W-:Y:S01]  /*3ca0*/  @!P0 IMAD R0, R11, R14, R0 ;  /* 0x0000000e0b008224 */ /* 0x000fe200078e0200 */
[----:B------:R-:W-:Y:S01]  /*3cb0*/  IADD3 R11, PT, PT, -R9, RZ, RZ ;  /* 0x000000ff090b7210 */ /* 0x000fe20007ffe1ff */
[----:B------:R-:W-:Y:S02]  /*3cc0*/  IMAD R13, R2, R10, R13 ;  /* 0x0000000a020d7224 */ /* 0x000fe400078e020d */
[----:B------:R-:W-:Y:S02]  /*3cd0*/  @!P0 IMAD R9, R15, R72, R3 ;  /* 0x000000480f098224 */ /* 0x000fe400078e0203 */
[----:B------:R-:W-:Y:S02]  /*3ce0*/  @!P0 IMAD.MOV.U32 R3, RZ, RZ, R0 ;  /* 0x000000ffff038224 */ /* 0x000fe400078e0000 */
[----:B------:R-:W-:Y:S02]  /*3cf0*/  IMAD R8, R6, R11, R8 ;  /* 0x0000000b06087224 */ /* 0x000fe400078e0208 */
[----:B------:R-:W-:Y:S02]  /*3d00*/  IMAD R13, R3, R2, R13 ;  /* 0x00000002030d7224 */ /* 0x000fe400078e020d */
[----:B------:R-:W-:Y:S02]  /*3d10*/  IMAD R8, R9, R6, R8 ;  /* 0x0000000609087224 */ /* 0x000fe400078e0208 */
.L_x_66:
[----:B------:R-:W-:Y:S05]  /*3d20*/  BRA.U UP1, `(.L_x_67) ;  /* 0x0000000101107547 */ /* 0x000fea000b800000 */
[----:B------:R-:W-:Y:S04]  /*3d30*/  MOV R0, UR6 ;  /* 0x0000000600007c02 */ /* 0x000fe80008000f00 */
[----:B------:R-:W-:Y:S04]  /*3d40*/  SHF.L.U32 R3, R0, 0x1f, RZ ;  /* 0x0000001f00037819 */ /* 0x000fe800000006ff */
[----:B------:R-:W2:Y:S02]  /*3d50*/  SYNCS.PHASECHK.TRANS64.TRYWAIT P0, [UR7+0x78], R3 ;  /* 0x00007803ff0075a7 */ /* 0x000ea40008001107 */
[----:B--2---:R-:W-:Y:S05]  /*3d60*/  @!P0 BRA `(.L_x_68) ;  /* 0x0000007400148947 */ /* 0x004fea0003800000 */
.L_x_67:
[----:B------:R-:W-:Y:S02]  /*3d70*/  R2UR UR35, R21 ;  /* 0x00000000152372ca */ /* 0x000fe400000e0000 */
[----:B------:R-:W-:Y:S02]  /*3d80*/  R2UR UR34, R20 ;  /* 0x00000000142272ca */ /* 0x000fe400000e0000 */
[----:B------:R-:W-:Y:S02]  /*3d90*/  ISETP.NE.U32.AND P2, PT, RZ, UR4, PT ;  /* 0x00000004ff007c0c */ /* 0x000fe4000bf45070 */
[----:B------:R-:W-:Y:S02]  /*3da0*/  SHF.L.U32 R12, R31, 0x1f, RZ ;  /* 0x0000001f1f0c7819 */ /* 0x000fe400000006ff */
[----:B------:R-:W-:Y:S05]  /*3db0*/  ISETP.NE.AND.EX P2, PT, RZ, UR5, PT, P2 ;  /* 0x00000005ff007c0c */ /* 0x000fea000bf45320 */
[----:B------:R-:W-:Y:S02]  /*3dc0*/  USHF.L.U32 UR35, UR35, 0x7, URZ ;  /* 0x0000000723237899 */ /* 0x000fe400080006ff */
[----:B------:R-:W-:Y:S01]  /*3dd0*/  USHF.L.U32 UR34, UR34, 0x8, URZ ;  /* 0x0000000822227899 */ /* 0x000fe200080006ff */
[----:B------:R-:W-:Y:S11]  /*3de0*/  BRA.U !UP3, `(.L_x_69) ;  /* 0x000000010b347547 */ /* 0x000ff6000b800000 */
[----:B------:R-:W-:Y:S01]  /*3df0*/  UPLOP3.LUT UP0, UPT, UPT, UPT, UP2, 0x80, 0x8 ;  /* 0x000000000008789c */ /* 0x000fe20003f0f020 */
[----:B--2---:R-:W-:Y:S02]  /*3e00*/  HFMA2 R0, -RZ, RZ, 0, 5.9604644775390625e-08 ;  /* 0x00000001ff007431 */ /* 0x004fe400000001ff */
[----:B------:R-:W-:Y:S03]  /*3e10*/  IMAD.MOV.U32 R155, RZ, RZ, 0x1 ;  /* 0x00000001ff9b7424 */ /* 0x000fe600078e00ff */
[----:B------:R-:W-:Y:S05]  /*3e20*/  PLOP3.LUT P0, PT, PT, PT, UP0, 0x80, 0x8 ;  /* 0x000000000008781c */ /* 0x000fea0003f0f008 */
[----:B------:R-:W2:Y:S01]  /*3e30*/  @UP0 LDCU.64 UR10, c[0x0][0x888] ;  /* 0x00011100ff0a07ac */ /* 0x000ea20008000a00 */
[----:B------:R-:W-:Y:S07]  /*3e40*/  @UP0 UIMAD UR8, UR36, UR4, URZ ;  /* 0x00000004240802a4 */ /* 0x000fee000f8e02ff */
[----:B------:R-:W-:Y:S01]  /*3e50*/  @!P0 PRMT R155, R0, 0x7610, R155 ;  /* 0x00007610009b8816 */ /* 0x000fe2000000009b */
[----:B--2---:R-:W-:Y:S03]  /*3e60*/  @UP0 UIMAD.WIDE UR10, UR8, 0x4, UR10 ;  /* 0x00000004080a08a5 */ /* 0x004fe6000f8e020a */
[----:B------:R-:W2:Y:S03]  /*3e70*/  @!UP0 LDCU UR8, c[0x0][0x880] ;  /* 0x00011000ff0887ac */ /* 0x000ea60008000800 */
[----:B------:R-:W-:Y:S01]  /*3e80*/  IMAD.U32 R10, RZ, RZ, UR10 ;  /* 0x0000000aff0a7e24 */ /* 0x000fe2000f8e00ff */
[----:B------:R-:W-:Y:S05]  /*3e90*/  MOV R11, UR11 ;  /* 0x0000000b000b7c02 */ /* 0x000fea0008000f00 */
[----:B-----5:R3:W5:Y:S02]  /*3ea0*/  @P0 LDG.E R81, desc[UR46][R10.64] ;  /* 0x0000002e0a510981 */ /* 0x020764000c1e1900 */
[----:B--23--:R-:W-:Y:S07]  /*3eb0*/  @!P0 IMAD.U32 R81, RZ, RZ, UR8 ;  /* 0x00000008ff518e24 */ /* 0x00cfee000f8e00ff */
.L_x_69:
[----:B-----5:R-:W-:Y:S01]  /*3ec0*/  @!P2 FSETP.EQ.AND P0, PT, R81, RZ, PT ;  /* 0x000000ff5100a20b */ /* 0x020fe20003f02000 */
[----:B------:R-:W-:Y:S01]  /*3ed0*/  @!UPT UIADD3 URZ, UPT, UPT, URZ, URZ, URZ ;  /* 0x000000fffffff290 */ /* 0x000fe2000fffe0ff */
[----:B------:R-:W-:Y:S11]  /*3ee0*/  @!P2 BRA `(.L_x_70) ;  /* 0x000000000014a947 */ /* 0x000ff60003800000 */
[----:B------:R-:W-:Y:S02]  /*3ef0*/  LOP3.LUT P2, RZ, R155, 0xff, RZ, 0xc0, !PT ;  /* 0x000000ff9bff7812 */ /* 0x000fe4000784c0ff */
[----:B------:R-:W-:Y:S04]  /*3f00*/  PLOP3.LUT P0, PT, PT, PT, UP0, 0x80, 0x8 ;  /* 0x000000000008781c */ /* 0x000fe80003f0f008 */
[----:B------:R-:W-:Y:S07]  /*3f10*/  PLOP3.LUT P0, PT, P0, PT, PT, 0x8, 0x80 ;  /* 0x000000000080781c */ /* 0x000fee000070e170 */
[----:B------:R-:W-:Y:S11]  /*3f20*/  @P2 FSETP.EQ.AND P0, PT, R81, RZ, PT ;  /* 0x000000ff5100220b */ /* 0x000ff60003f02000 */
[----:B------:R-:W-:Y:S02]  /*3f30*/  @!UPT UIADD3 URZ, UPT, UPT, URZ, URZ, URZ ;  /* 0x000000fffffff290 */ /* 0x000fe4000fffe0ff */
.L_x_70:
[----:B------:R-:W3:Y:S01]  /*3f40*/  SYNCS.PHASECHK.TRANS64.TRYWAIT P2, [UR7+0x50], R12 ;  /* 0x0000500cff0075a7 */ /* 0x000ee20008041107 */
[----:B------:R-:W-:Y:S04]  /*3f50*/  ELECT P4, URZ, PT ;  /* 0x0000000000ff782f */ /* 0x000fe80003880000 */
[----:B------:R-:W-:Y:S11]  /*3f60*/  PLOP3.LUT P4, PT, P0, P4, PT, 0xf2, 0x2f ;  /* 0x00000000002f781c */ /* 0x000ff60000789e72 */
[----:B------:R-:W-:Y:S02]  /*3f70*/  @!UPT UIADD3 URZ, UPT, UPT, URZ, URZ, URZ ;  /* 0x000000fffffff290 */ /* 0x000fe4000fffe0ff */
[----:B-1----:R-:W-:Y:S05]  /*3f80*/  @!P4 IADD3 R9, P0, PT, R32, 0x580, RZ ;  /* 0x000005802009c810 */ /* 0x002fea0007f1e0ff */
[----:B--2---:R-:W-:Y:S01]  /*3f90*/  @!P4 IMAD.X R0, RZ, RZ, R33, P0 ;  /* 0x000000ffff00c224 */ /* 0x004fe200000e0621 */
[----:B---3--:R-:W-:Y:S07]  /*3fa0*/  @!P2 BRA `(.L_x_71) ;  /* 0x00000070009ca947 */ /* 0x008fee0003800000 */
.L_x_152:
[----:B------:R-:W-:Y:S01]  /*3fb0*/  @!P4 R2UR UR8, R0 ;  /* 0x000000000008c2ca */ /* 0x000fe200000e0000 */
[----:B------:R-:W-:Y:S01]  /*3fc0*/  VOTEU.ALL UP1, P4 ;  /* 0x0000000000ff7886 */ /* 0x000fe20002020000 */
[----:B------:R-:W-:Y:S01]  /*3fd0*/  @!P4 R2UR UR9, R9 ;  /* 0x000000000909c2ca */ /* 0x000fe200000e0000 */
[----:B------:R-:W-:Y:S01]  /*3fe0*/  @!P4 IMAD.MOV.U32 R0, RZ, RZ, 0x4000 ;  /* 0x00004000ff00c424 */ /* 0x000fe200078e00ff */
[----:B------:R-:W-:Y:S01]  /*3ff0*/  UMOV UR10, 0x0 ;  /* 0x00000000000a7882 */ /* 0x000fe20000000000 */
[----:B------:R-:W-:Y:S01]  /*4000*/  UMOV UR11, 0x10000000 ;  /* 0x10000000000b7882 */ /* 0x000fe20000000000 */
[----:B------:R-:W-:Y:S01]  /*4010*/  @!UP1 UIADD3 UR32, UPT, UPT, UR7, 0x400, URZ ;  /* 0x0000040007209890 */ /* 0x000fe2000fffe0ff */
[----:B------:R-:W-:Y:S01]  /*4020*/  @!P4 IADD3 R9, P0, PT, R32, 0x580, RZ ;  /* 0x000005802009c810 */ /* 0x000fe20007f1e0ff */
[----:B------:R-:W-:Y:S05]  /*4030*/  VOTEU.ALL UP1, P4 ;  /* 0x0000000000ff7886 */ /* 0x000fea0002020000 */
[----:B------:R-:W-:Y:S01]  /*4040*/  IMAD.U32 R11, RZ, RZ, UR8 ;  /* 0x00000008ff0b7e24 */ /* 0x000fe2000f8e00ff */
[----:B------:R-:W-:Y:S01]  /*4050*/  UPRMT UR8, UR37, 0x654, UR33 ;  /* 0x0000065425087896 */ /* 0x000fe20008000021 */
[----:B------:R-:W-:Y:S03]  /*4060*/  IMAD.U32 R10, RZ, RZ, UR9 ;  /* 0x00000009ff0a7e24 */ /* 0x000fe6000f8e00ff */
[----:B------:R-:W-:Y:S02]  /*4070*/  @!P4 R2UR UR15, R11 ;  /* 0x000000000b0fc2ca */ /* 0x000fe400000e0000 */
[----:B------:R-:W-:Y:S11]  /*4080*/  @!P4 R2UR UR14, R10 ;  /* 0x000000000a0ec2ca */ /* 0x000ff600000e0000 */
[----:B------:R-:W-:Y:S02]  /*4090*/  @!UPT UIADD3 URZ, UPT, UPT, URZ, URZ, URZ ;  /* 0x000000fffffff290 */ /* 0x000fe4000fffe0ff */
[----:B------:R2:W-:Y:S01]  /*40a0*/  @!UP1 UTMALDG.3D [UR32], [UR14], desc[UR10] ;  /* 0x00000a200e0095b4 */ /* 0x0005e20008011000 */
[----:B------:R3:W-:Y:S01]  /*40b0*/  @!P4 SYNCS.ARRIVE.TRANS64.RED.A0TR RZ, [UR7+0x30], R0 ;  /* 0x00003000ffffc9a7 */ /* 0x0007e20008300407 */
[----:B------:R-:W-:Y:S01]  /*40c0*/  SYNCS.ARRIVE.TRANS64.RED.A1T0 RZ, [UR8], RZ ;  /* 0x000000ffffff79a7 */ /* 0x000fe20008100408 */
[----:B---3--:R-:W-:Y:S01]  /*40d0*/  @!P4 IMAD.X R0, RZ, RZ, R33, P0 ;  /* 0x000000ffff00c224 */ /* 0x008fe200000e0621 */
[----:B------:R-:W3:Y:S02]  /*40e0*/  SYNCS.PHASECHK.TRANS64.TRYWAIT P2, [UR7+0x58], R12 ;  /* 0x0000580cff0075a7 */ /* 0x000ee40008041107 */
[----:B--23--:R-:W-:Y:S05]  /*40f0*/  @!P2 BRA `(.L_x_72) ;  /* 0x000000700060a947 */ /* 0x00cfea0003800000 */
.L_x_154:
        /* <DEDUP_REMOVED lines=8> */
[----:B------:R-:W-:Y:S01]  /*4180*/  @!UP1 UIADD3 UR24, UPT, UPT, UR7, 0x4400, URZ ;  /* 0x0000440007189890 */ /* 0x000fe2000fffe0ff */
[----:B------:R-:W-:Y:S01]  /*4190*/  VOTEU.ALL UP1, P4 ;  /* 0x0000000000ff7886 */ /* 0x000fe20002020000 */
[----:B------:R-:W-:Y:S01]  /*41a0*/  UMOV UR27, UR35 ;  /* 0x00000023001b7c82 */ /* 0x000fe20008000000 */
[----:B------:R-:W-:Y:S02]  /*41b0*/  UMOV UR28, UR36 ;  /* 0x00000024001c7c82 */ /* 0x000fe40008000000 */
[----:B------:R-:W-:Y:S01]  /*41c0*/  IMAD.U32 R11, RZ, RZ, UR8 ;  /* 0x00000008ff0b7e24 */ /* 0x000fe2000f8e00ff */
[----:B------:R-:W-:Y:S01]  /*41d0*/  UPRMT UR8, UR37, 0x654, UR25 ;  /* 0x0000065425087896 */ /* 0x000fe20008000019 */
[----:B------:R-:W-:Y:S02]  /*41e0*/  IMAD.U32 R10, RZ, RZ, UR9 ;  /* 0x00000009ff0a7e24 */ /* 0x000fe4000f8e00ff */
[----:B------:R-:W-:Y:S01]  /*41f0*/  @!P4 IMAD.X R20, RZ, RZ, R33, P0 ;  /* 0x000000ffff14c224 */ /* 0x000fe200000e0621 */
[----:B------:R-:W-:Y:S02]  /*4200*/  @!P4 R2UR UR15, R11 ;  /* 0x000000000b0fc2ca */ /* 0x000fe400000e0000 */
[----:B------:R-:W-:Y:S11]  /*4210*/  @!P4 R2UR UR14, R10 ;  /* 0x000000000a0ec2ca */ /* 0x000ff600000e0000 */
[----:B------:R-:W-:Y:S02]  /*4220*/  @!UPT UIADD3 URZ, UPT, UPT, URZ, URZ, URZ ;  /* 0x000000fffffff290 */ /* 0x000fe4000fffe0ff */
[----:B------:R2:W-:Y:S01]  /*4230*/  @!UP1 UTMALDG.3D [UR24], [UR14], desc[UR10] ;  /* 0x00000a180e0095b4 */ /* 0x0005e20008011000 */
[----:B------:R2:W-:Y:S01]  /*4240*/  @!P4 SYNCS.ARRIVE.TRANS64.RED.A0TR RZ, [UR7+0x38], R0 ;  /* 0x00003800ffffc9a7 */ /* 0x0005e20008300407 */
[----:B------:R-:W-:Y:S01]  /*4250*/  SYNCS.ARRIVE.TRANS64.RED.A1T0 RZ, [UR8], RZ ;  /* 0x000000ffffff79a7 */ /* 0x000fe20008100408 */
[----:B------:R-:W3:Y:S02]  /*4260*/  SYNCS.PHASECHK.TRANS64.TRYWAIT P2, [UR7+0x60], R12 ;  /* 0x0000600cff0075a7 */ /* 0x000ee40008041107 */
[----:B--23--:R-:W-:Y:S05]  /*4270*/  @!P2 BRA `(.L_x_73) ;  /* 0x000000700018a947 */ /* 0x00cfea0003800000 */
.L_x_156:
[----:B------:R-:W2:Y:S01]  /*4280*/  LDC.64 R14, c[0x0][0xb10] ;  /* 0x0002c400ff0e7b82 */ /* 0x000ea20000000a00 */
[----:B------:R-:W-:Y:S01]  /*4290*/  @!P4 R2UR UR8, R20 ;  /* 0x000000001408c2ca */ /* 0x000fe200000e0000 */
[----:B------:R-:W-:Y:S01]  /*42a0*/  VOTEU.ALL UP1, P4 ;  /* 0x0000000000ff7886 */ /* 0x000fe20002020000 */
[----:B------:R-:W-:Y:S01]  /*42b0*/  @!P4 R2UR UR9, R21 ;  /* 0x000000001509c2ca */ /* 0x000fe200000e0000 */
[----:B------:R-:W-:Y:S01]  /*42c0*/  UMOV UR10, 0x0 ;  /* 0x00000000000a7882 */ /* 0x000fe20000000000 */
[----:B------:R-:W-:Y:S03]  /*42d0*/  UMOV UR11, 0x10000000 ;  /* 0x10000000000b7882 */ /* 0x000fe60000000000 */
[----:B------:R-:W3:Y:S01]  /*42e0*/  LDC.64 R10, c[0x0][0xb18] ;  /* 0x0002c600ff0a7b82 */ /* 0x000ee20000000a00 */
[----:B------:R-:W-:Y:S01]  /*42f0*/  @!UP1 UIADD3 UR18, UPT, UPT, UR34, 0x80, URZ ;  /* 0x0000008022129890 */ /* 0x000fe2000fffe0ff */
[----:B------:R-:W-:Y:S01]  /*4300*/  @P3 SHF.R.U32.HI R28, RZ, 0x10, R25 ;  /* 0x00000010ff1c3819 */ /* 0x000fe20000011619 */
[----:B------:R-:W-:Y:S01]  /*4310*/  @!UP1 UIADD3 UR16, UPT, UPT, UR7, 0x8400, URZ ;  /* 0x0000840007109890 */ /* 0x000fe2000fffe0ff */
[----:B------:R-:W-:Y:S01]  /*4320*/  VIADD R30, R30, 0x1 ;  /* 0x000000011e1e7836 */ /* 0x000fe20000000000 */
[----:B------:R-:W-:Y:S03]  /*4330*/  VOTEU.ALL UP1, P4 ;  /* 0x0000000000ff7886 */ /* 0x000fe60002020000 */
[----:B------:R-:W5:Y:S01]  /*4340*/  @!P1 LDC R0, c[0x0][0xb20] ;  /* 0x0002c800ff009b82 */ /* 0x000f620000000800 */
[----:B------:R-:W-:Y:S01]  /*4350*/  UMOV UR19, UR35 ;  /* 0x0000002300137c82 */ /* 0x000fe20008000000 */
[----:B------:R-:W-:Y:S01]  /*4360*/  IMAD.U32 R21, RZ, RZ, UR8 ;  /* 0x00000008ff157e24 */ /* 0x000fe2000f8e00ff */
[----:B------:R-:W-:Y:S05]  /*4370*/  UMOV UR20, UR36 ;  /* 0x0000002400147c82 */ /* 0x000fea0008000000 */
[----:B-1----:R-:W1:Y:S01]  /*4380*/  @!P1 LDC R3, c[0x0][0xb0c] ;  /* 0x0002c300ff039b82 */ /* 0x002e620000000800 */
[----:B------:R-:W-:Y:S01]  /*4390*/  IMAD.U32 R20, RZ, RZ, UR9 ;  /* 0x00000009ff147e24 */ /* 0x000fe2000f8e00ff */
[----:B------:R-:W-:Y:S01]  /*43a0*/  UPRMT UR8, UR37, 0x654, UR17 ;  /* 0x0000065425087896 */ /* 0x000fe20008000011 */
[----:B------:R-:W-:Y:S03]  /*43b0*/  @!P4 R2UR UR15, R21 ;  /* 0x00000000150fc2ca */ /* 0x000fe600000e0000 */
[----:B------:R-:W-:Y:S01]  /*43c0*/  @!P4 R2UR UR14, R20 ;  /* 0x00000000140ec2ca */ /* 0x000fe200000e0000 */
[----:B------:R-:W-:Y:S11]  /*43d0*/  @!P4 IMAD.MOV.U32 R20, RZ, RZ, 0x4000 ;  /* 0x00004000ff14c424 */ /* 0x000ff600078e00ff */
[----:B------:R-:W-:Y:S01]  /*43e0*/  @!UPT UIADD3 URZ, UPT, UPT, URZ, URZ, URZ ;  /* 0x000000fffffff290 */ /* 0x000fe2000fffe0ff */
[----:B------:R1:W-:Y:S01]  /*43f0*/  @!UP1 UTMALDG.3D [UR16], [UR14], desc[UR10] ;  /* 0x00000a100e0095b4 */ /* 0x0003e20008011000 */
[----:B------:R1:W-:Y:S02]  /*4400*/  @!P4 SYNCS.ARRIVE.TRANS64.RED.A0TR RZ, [UR7+0x40], R20 ;  /* 0x00004014ffffc9a7 */ /* 0x0003e40008300407 */
[----:B-1----:R-:W-:Y:S01]  /*4410*/  @!P1 ISETP.NE.AND P2, PT, R3, 0x1, PT ;  /* 0x000000010300980c */ /* 0x002fe20003f45270 */
[C---:B--2---:R-:W-:Y:S01]  /*4420*/  @!P1 IMAD.HI.U32 R14, R13.reuse, R14, RZ ;  /* 0x0000000e0d0e9227 */ /* 0x044fe200078e00ff */
[----:B---3--:R-:W-:Y:S03]  /*4430*/  @!P1 ISETP.NE.AND P0, PT, R10, 0x1, PT ;  /* 0x000000010a00980c */ /* 0x008fe60003f05270 */
[C---:B------:R-:W-:Y:S01]  /*4440*/  @!P1 IMAD.HI.U32 R11, R8.reuse, R11, RZ ;  /* 0x0000000b080b9227 */ /* 0x040fe200078e00ff */
[----:B------:R-:W-:Y:S04]  /*4450*/  @!P1 SHF.R.U32.HI R14, RZ, R15, R14 ;  /* 0x0000000fff0e9219 */ /* 0x000fe8000001160e */
[----:B-----5:R-:W-:Y:S01]  /*4460*/  @!P1 SHF.R.U32.HI R9, RZ, R0, R11 ;  /* 0x00000000ff099219 */ /* 0x020fe2000001160b */
[----:B------:R-:W-:Y:S01]  /*4470*/  SYNCS.ARRIVE.TRANS64.RED.A1T0 RZ, [UR8], RZ ;  /* 0x000000ffffff79a7 */ /* 0x000fe20008100408 */
[----:B------:R-:W-:Y:S02]  /*4480*/  @!P1 SEL R14, R13, R14, !P2 ;  /* 0x0000000e0d0e9207 */ /* 0x000fe40005000000 */
[----:B------:R-:W-:Y:S01]  /*4490*/  @!P1 SEL R9, R8, R9, !P0 ;  /* 0x0000000908099207 */ /* 0x000fe20004000000 */
[----:B------:R-:W1:Y:S04]  /*44a0*/  SYNCS.PHASECHK.TRANS64.TRYWAIT P5, [UR7+0x68], R12 ;  /* 0x0000680cff0075a7 */ /* 0x000e6800080a1107 */
[----:B------:R-:W-:Y:S02]  /*44b0*/  @!P1 IMAD.IADD R0, R9, 0x1, -R14 ;  /* 0x0000000109009824 */ /* 0x000fe400078e0a0e */
[----:B------:R-:W-:Y:S02]  /*44c0*/  @!P1 IMAD.IADD R9, R14, 0x1, -R9 ;  /* 0x000000010e099824 */ /* 0x000fe400078e0a09 */
[----:B------:R-:W-:Y:S02]  /*44d0*/  @!P1 IMAD R13, R0, R3, R13 ;  /* 0x00000003000d9224 */ /* 0x000fe400078e020d */
[----:B------:R-:W-:Y:S01]  /*44e0*/  @!P1 IMAD R8, R9, R10, R8 ;  /* 0x0000000a09089224 */ /* 0x000fe200078e0208 */
[----:B-1----:R-:W-:Y:S06]  /*44f0*/  @!P5 BRA `(.L_x_74) ;  /* 0x0000006c0090d947 */ /* 0x002fec0003800000 */
.L_x_158:
[----:B-1----:R-:W-:Y:S01]  /*4500*/  @!P4 IADD3 R3, P0, PT, R32, 0x580, RZ ;  /* 0x000005802003c810 */ /* 0x002fe20007f1e0ff */
[----:B------:R-:W-:Y:S01]  /*4510*/  VOTEU.ALL UP1, P4 ;  /* 0x0000000000ff7886 */ /* 0x000fe20002020000 */
[----:B------:R-:W-:Y:S01]  /*4520*/  UMOV UR18, 0x0 ;  /* 0x0000000000127882 */ /* 0x000fe20000000000 */
[----:B------:R-:W-:Y:S01]  /*4530*/  UMOV UR19, 0x10000000 ;  /* 0x1000000000137882 */ /* 0x000fe20000000000 */
[----:B------:R-:W-:Y:S01]  /*4540*/  @!P4 R2UR UR9, R3 ;  /* 0x000000000309c2ca */ /* 0x000fe200000e0000 */
[----:B------:R-:W-:Y:S01]  /*4550*/  @!P4 IMAD.X R0, RZ, RZ, R33, P0 ;  /* 0x000000ffff00c224 */ /* 0x000fe200000e0621 */
[----:B------:R-:W-:Y:S01]  /*4560*/  @!UP1 UIADD3 UR10, UPT, UPT, UR34, 0xc0, URZ ;  /* 0x000000c0220a9890 */ /* 0x000fe2000fffe0ff */
[----:B------:R-:W-:Y:S01]  /*4570*/  ISETP.NE.AND P0, PT, R30, 0x2, PT ;  /* 0x000000021e00780c */ /* 0x000fe20003f05270 */
[----:B------:R-:W-:Y:S01]  /*4580*/  UMOV UR11, UR35 ;  /* 0x00000023000b7c82 */ /* 0x000fe20008000000 */
[----:B------:R-:W-:Y:S01]  /*4590*/  UMOV UR12, UR36 ;  /* 0x00000024000c7c82 */ /* 0x000fe20008000000 */
[----:B------:R-:W-:Y:S01]  /*45a0*/  @!P4 R2UR UR8, R0 ;  /* 0x000000000008c2ca */ /* 0x000fe200000e0000 */
[----:B------:R-:W-:Y:S01]  /*45b0*/  IMAD.IADD R20, R8, 0x1, R154 ;  /* 0x0000000108147824 */ /* 0x000fe200078e029a */
[----:B------:R-:W-:Y:S01]  /*45c0*/  @P3 R2UR UR36, R28 ;  /* 0x000000001c2432ca */ /* 0x000fe200000e0000 */
[----:B------:R-:W-:Y:S01]  /*45d0*/  IMAD.IADD R21, R13, 0x1, R156 ;  /* 0x000000010d157824 */ /* 0x000fe200078e029c */
[----:B------:R-:W-:Y:S02]  /*45e0*/  SEL R0, RZ, 0x1, P0 ;  /* 0x00000001ff007807 */ /* 0x000fe40000000000 */
[----:B------:R-:W-:Y:S01]  /*45f0*/  LOP3.LUT R31, R31, 0x1, RZ, 0x3c, !PT ;  /* 0x000000011f1f7812 */ /* 0x000fe200078e3cff */
[----:B------:R-:W-:Y:S01]  /*4600*/  IMAD.U32 R10, RZ, RZ, UR9 ;  /* 0x00000009ff0a7e24 */ /* 0x000fe2000f8e00ff */
[----:B------:R-:W-:Y:S01]  /*4610*/  @!UP1 UIADD3 UR9, UPT, UPT, UR7, 0x48, URZ ;  /* 0x0000004807099890 */ /* 0x000fe2000fffe0ff */
[----:B------:R-:W-:Y:S02]  /*4620*/  LOP3.LUT R29, R29, R0, RZ, 0x3c, !PT ;  /* 0x000000001d1d7212 */ /* 0x000fe400078e3cff */
[----:B------:R-:W-:Y:S02]  /*4630*/  SEL R30, R30, RZ, P0 ;  /* 0x000000ff1e1e7207 */ /* 0x000fe40000000000 */
[----:B------:R-:W-:Y:S01]  /*4640*/  IMAD.U32 R11, RZ, RZ, UR8 ;  /* 0x00000008ff0b7e24 */ /* 0x000fe2000f8e00ff */
[----:B------:R-:W-:Y:S01]  /*4650*/  @!P4 R2UR UR14, R10 ;  /* 0x000000000a0ec2ca */ /* 0x000fe200000e0000 */
[----:B------:R-:W-:Y:S01]  /*4660*/  @!UP1 UIADD3 UR8, UPT, UPT, UR7, 0xc400, URZ ;  /* 0x0000c40007089890 */ /* 0x000fe2000fffe0ff */
[----:B------:R-:W-:Y:S02]  /*4670*/  VOTEU.ALL UP1, P4 ;  /* 0x0000000000ff7886 */ /* 0x000fe40002020000 */
[----:B------:R-:W-:Y:S11]  /*4680*/  @!P4 R2UR UR15, R11 ;  /* 0x000000000b0fc2ca */ /* 0x000ff600000e0000 */
[----:B------:R-:W-:Y:S02]  /*4690*/  @!UPT UIADD3 URZ, UPT, UPT, URZ, URZ, URZ ;  /* 0x000000fffffff290 */ /* 0x000fe4000fffe0ff */
[----:B------:R2:W-:Y:S01]  /*46a0*/  @!UP1 UTMALDG.3D [UR8], [UR14], desc[UR18] ;  /* 0x000012080e0095b4 */ /* 0x0005e20008011000 */
[----:B------:R2:W-:Y:S01]  /*46b0*/  @!P4 SYNCS.ARRIVE.TRANS64.RED.A0TR RZ, [UR7+0x48], R23 ;  /* 0x00004817ffffc9a7 */ /* 0x0005e20008300407 */
[----:B------:R-:W-:Y:S01]  /*46c0*/  UPLOP3.LUT UP1, UPT, UPT, UPT, UPT, 0x80, 0x8 ;  /* 0x000000000008789c */ /* 0x000fe20003f2f070 */
[----:B------:R-:W-:Y:S01]  /*46d0*/  SYNCS.ARRIVE.TRANS64.RED.A1T0 RZ, [UR13], RZ ;  /* 0x000000ffffff79a7 */ /* 0x000fe2000810040d */
[----:B------:R-:W-:Y:S09]  /*46e0*/  @P3 BRA `(.L_x_75) ;  /* 0xfffffff000943947 */ /* 0x000ff2000383ffff */
[----:B------:R-:W-:-:S04]  /*46f0*/  SHF.L.U32 R3, R31, 0x1f, RZ ;  /* 0x0000001f1f037819 */ /* 0x000fc800000006ff */
[----:B------:R-:W1:Y:S02]  /*4700*/  SYNCS.PHASECHK.TRANS64.TRYWAIT P0, [UR7+0x50], R3 ;  /* 0x00005003ff0075a7 */ /* 0x000e640008001107 */
[----:B-1----:R-:W-:Y:S05]  /*4710*/  @!P0 BRA `(.L_x_76) ;  /* 0x0000006c00208947 */ /* 0x002fea0003800000 */
.L_x_160:
[----:B------:R-:W3:Y:S02]  /*4720*/  SYNCS.PHASECHK.TRANS64.TRYWAIT P0, [UR7+0x58], R3 ;  /* 0x00005803ff0075a7 */ /* 0x000ee40008001107 */
[----:B---3--:R-:W-:Y:S05]  /*4730*/  @!P0 BRA `(.L_x_77) ;  /* 0x0000006c00308947 */ /* 0x008fea0003800000 */
.L_x_162:
[----:B------:R-:W3:Y:S02]  /*4740*/  SYNCS.PHASECHK.TRANS64.TRYWAIT P0, [UR7+0x60], R3 ;  /* 0x00006003ff0075a7 */ /* 0x000ee40008001107 */
[----:B---3--:R-:W-:Y:S05]  /*4750*/  @!P0 BRA `(.L_x_78) ;  /* 0x0000006c00408947 */ /* 0x008fea0003800000 */
.L_x_164:
[----:B-1----:R-:W-:-:S07]  /*4760*/  MOV R0, UR7 ;  /* 0x0000000700007c02 */ /* 0x002fce0008000f00 */
.L_x_79:
[----:B-1----:R-:W-:-:S04]  /*4770*/  SHF.L.U32 R3, R31, 0x1f, RZ ;  /* 0x0000001f1f037819 */ /* 0x002fc800000006ff */
[----:B------:R1:W3:Y:S03]  /*4780*/  SYNCS.PHASECHK.TRANS64.TRYWAIT P0, [R0+URZ+0x68], R3 ;  /* 0x00006803000075a7 */ /* 0x0002e600080011ff */
[----:B---3--:R-:W-:Y:S05]  /*4790*/  @!P0 NANOSLEEP.SYNCS 0x989680 ;  /* 0x009896800000895d */ /* 0x008fea0003900000 */
[----:B------:R-:W3:Y:S02]  /*47a0*/  @!P0 SYNCS.PHASECHK.TRANS64 P0, [R0+URZ+0x68], R3 ;  /* 0x00006803000085a7 */ /* 0x000ee400080010ff */
[----:B--23--:R-:W-:Y:S05]  /*47b0*/  @P0 EXIT ;  /* 0x000000000000094d */ /* 0x00cfea0003800000 */
[----:B------:R-:W-:Y:S05]  /*47c0*/  BRA `(.L_x_79) ;  /* 0xfffffffc00e87947 */ /* 0x000fea000383ffff */
.L_x_64:
[----:B------:R-:W-:-:S06]  /*47d0*/  UISETP.GE.AND UP1, UPT, UR8, 0x4, UPT ;  /* 0x000000040800788c */ /* 0x000fcc000bf26270 */
[----:B------:R-:W-:-:S13]  /*47e0*/  PLOP3.LUT P0, PT, PT, PT, UP1, 0x80, 0x8 ;  /* 0x000000000008781c */ /* 0x000fda0003f0f018 */
[----:B------:R-:W-:Y:S05]  /*47f0*/  @!P0 EXIT ;  /* 0x000000000000894d */ /* 0x000fea0003800000 */
[----:B------:R-:W-:Y:S01]  /*4800*/  BAR.SYNC.DEFER_BLOCKING 0x6, 0xa0 ;  /* 0x0182800000007b1d */ /* 0x000fe20000010000 */
[C---:B------:R-:W-:Y:S01]  /*4810*/  IMAD.SHL.U32 R3, R170.reuse, 0x40, RZ ;  /* 0x00000040aa037824 */ /* 0x040fe200078e00ff */
[C---:B------:R-:W-:Y:S01]  /*4820*/  LOP3.LUT R161, R170.reuse, 0x1, RZ, 0xc0, !PT ;  /* 0x00000001aaa17812 */ /* 0x040fe200078ec0ff */
[C---:B------:R-:W-:Y:S02]  /*4830*/  IMAD.U32 R79, R170.reuse, 0x10000, RZ ;  /* 0x00010000aa4f7824 */ /* 0x040fe400078e00ff */
[----:B------:R-:W-:Y:S02]  /*4840*/  HFMA2 R167, -RZ, RZ, 0, 5.9604644775390625e-08 ;  /* 0x00000001ffa77431 */ /* 0x000fe400000001ff */
[C---:B------:R-:W-:Y:S01]  /*4850*/  IMAD.SHL.U32 R160, R170.reuse, 0x8, RZ ;  /* 0x00000008aaa07824 */ /* 0x040fe200078e00ff */
[----:B------:R-:W-:Y:S01]  /*4860*/  UMOV UR48, 0x400 ;  /* 0x0000040000307882 */ /* 0x000fe20000000000 */
[----:B------:R-:W1:Y:S01]  /*4870*/  LDC R159, c[0x0][0x370] ;  /* 0x0000dc00ff9f7b82 */ /* 0x000e620000000800 */
[----:B------:R-:W-:Y:S01]  /*4880*/  ULEA UR48, UR37, UR48, 0x18 ;  /* 0x0000003025307291 */ /* 0x000fe2000f8ec0ff */
[----:B------:R-:W-:Y:S01]  /*4890*/  ISETP.NE.U32.AND P0, PT, R161, 0x1, PT ;  /* 0x00000001a100780c */ /* 0x000fe20003f05070 */
[----:B------:R-:W-:Y:S01]  /*48a0*/  IMAD.MOV.U32 R169, RZ, RZ, 0x2 ;  /* 0x00000002ffa97424 */ /* 0x000fe200078e00ff */
[----:B------:R-:W-:Y:S01]  /*48b0*/  LOP3.LUT R5, R3, 0x1c0, RZ, 0xc0, !PT ;  /* 0x000001c003057812 */ /* 0x000fe200078ec0ff */
[----:B------:R-:W-:Y:S01]  /*48c0*/  UIADD3 UR4, UPT, UPT, UR48, 0x400, URZ ;  /* 0x0000040030047890 */ /* 0x000fe2000fffe0ff */
[----:B------:R-:W-:Y:S01]  /*48d0*/  LOP3.LUT R79, R79, 0x600000, RZ, 0xc0, !PT ;  /* 0x006000004f4f7812 */ /* 0x000fe200078ec0ff */
[----:B------:R-:W-:Y:S01]  /*48e0*/  IMAD.MOV.U32 R168, RZ, RZ, 0x4 ;  /* 0x00000004ffa87424 */ /* 0x000fe200078e00ff */
[----:B------:R-:W2:Y:S01]  /*48f0*/  LDC R74, c[0x0][0xb0c] ;  /* 0x0002c300ff4a7b82 */ /* 0x000ea20000000800 */
[----:B------:R-:W-:Y:S01]  /*4900*/  R2P PR, R170, 0x6 ;  /* 0x00000006aa007804 */ /* 0x000fe20000000000 */
[----:B------:R-:W-:Y:S01]  /*4910*/  IMAD.MOV.U32 R76, RZ, RZ, RZ ;  /* 0x000000ffff4c7224 */ /* 0x000fe200078e00ff */
[----:B------:R-:W-:Y:S01]  /*4920*/  LOP3.LUT R160, R5, 0x38, R160, 0xf8, !PT ;  /* 0x0000003805a07812 */ /* 0x000fe200078ef8a0 */
[----:B------:R-:W-:Y:S01]  /*4930*/  IMAD.MOV.U32 R166, RZ, RZ, RZ ;  /* 0x000000ffffa67224 */ /* 0x000fe200078e00ff */
[----:B------:R-:W-:Y:S01]  /*4940*/  P2R R2, PR, RZ, 0x1 ;  /* 0x00000001ff027803 */ /* 0x000fe20000000000 */
[----:B------:R-:W-:Y:S01]  /*4950*/  IMAD.MOV.U32 R173, RZ, RZ, RZ ;  /* 0x000000ffffad7224 */ /* 0x000fe200078e00ff */
[----:B------:R-:W-:Y:S01]  /*4960*/  LOP3.LUT R160, R160, 0x1e00, R3, 0xf8, !PT ;  /* 0x00001e00a0a07812 */ /* 0x000fe200078ef803 */
[----:B------:R-:W4:Y:S01]  /*4970*/  LDC R157, c[0x0][0xb20] ;  /* 0x0002c800ff9d7b82 */ /* 0x000f220000000800 */
[----:B------:R-:W3:Y:S01]  /*4980*/  LDS R0, [UR48+0x110] ;  /* 0x00011030ff007984 */ /* 0x000ee20008000800 */
[----:B------:R-:W-:Y:S01]  /*4990*/  LOP3.LUT R170, R170, 0x60, RZ, 0xc0, !PT ;  /* 0x00000060aaaa7812 */ /* 0x000fe200078ec0ff */
[----:B------:R-:W-:Y:S01]  /*49a0*/  IMAD.U32 R163, RZ, RZ, UR4 ;  /* 0x00000004ffa37e24 */ /* 0x000fe2000f8e00ff */
[----:B------:R-:W-:Y:S01]  /*49b0*/  MOV R165, RZ ;  /* 0x000000ff00a57202 */ /* 0x000fe20000000f00 */
[----:B------:R-:W1:Y:S01]  /*49c0*/  LDCU.64 UR52, c[0x0][0x348] ;  /* 0x00006900ff3477ac */ /* 0x000e620008000a00 */
[----:B------:R-:W-:-:S02]  /*49d0*/  SEL R169, R169, 0xfffffffe, !P1 ;  /* 0xfffffffea9a97807 */ /* 0x000fc40004800000 */
[----:B------:R-:W1:Y:S01]  /*49e0*/  LDC R73, c[0x0][0xb30] ;  /* 0x0002cc00ff497b82 */ /* 0x000e620000000800 */
[----:B------:R-:W-:Y:S01]  /*49f0*/  SEL R168, R168, 0xfffffffc, !P2 ;  /* 0xfffffffca8a87807 */ /* 0x000fe20005000000 */
[----:B------:R-:W1:Y:S01]  /*4a00*/  LDCU.64 UR38, c[0x0][0x888] ;  /* 0x00011100ff2677ac */ /* 0x000e620008000a00 */
[----:B------:R-:W1:Y:S05]  /*4a10*/  LDCU.64 UR44, c[0x0][0x890] ;  /* 0x00011200ff2c77ac */ /* 0x000e6a0008000a00 */
[----:B------:R-:W1:Y:S01]  /*4a20*/  LDC.64 R152, c[0x0][0xb10] ;  /* 0x0002c400ff987b82 */ /* 0x000e620000000a00 */
[----:B------:R-:W-:Y:S01]  /*4a30*/  UMOV UR49, URZ ;  /* 0x000000ff00317c82 */ /* 0x000fe20008000000 */
[----:B------:R-:W-:-:S06]  /*4a40*/  UMOV UR51, URZ ;  /* 0x000000ff00337c82 */ /* 0x000fcc0008000000 */
[----:B------:R-:W1:Y:S08]  /*4a50*/  LDC.64 R70, c[0x0][0xb18] ;  /* 0x0002c600ff467b82 */ /* 0x000e700000000a00 */
[----:B------:R-:W1:Y:S08]  /*4a60*/  LDC.64 R68, c[0x0][0xb28] ;  /* 0x0002ca00ff447b82 */ /* 0x000e700000000a00 */
[----:B------:R-:W1:Y:S01]  /*4a70*/  LDC.64 R150, c[0x0][0x8b0] ;  /* 0x00022c00ff967b82 */ /* 0x000e620000000a00 */
[----:B---3--:R-:W-:-:S07]  /*4a80*/  IMAD.IADD R79, R0, 0x1, R79 ;  /* 0x00000001004f7824 */ /* 0x008fce00078e024f */
[----:B------:R-:W3:Y:S08]  /*4a90*/  LDC.64 R148, c[0x0][0x8a8] ;  /* 0x00022a00ff947b82 */ /* 0x000ef00000000a00 */
[----:B--2-4-:R-:W1:Y:S02]  /*4aa0*/  LDC R158, c[0x0][0x374] ;  /* 0x0000dd00ff9e7b82 */ /* 0x014e640000000800 */
.L_x_123:
[----:B------:R-:W-:Y:S02]  /*4ab0*/  LEA R0, R173, UR48, 0x3 ;  /* 0x00000030ad007c11 */ /* 0x000fe4000f8e18ff */
[----:B------:R-:W-:Y:S02]  /*4ac0*/  SHF.L.U32 R3, R165, 0x1f, RZ ;  /* 0x0000001fa5037819 */ /* 0x000fe400000006ff */
[----:B-1----:R-:W-:Y:S02]  /*4ad0*/  LEA R16, R173, UR48, 0x4 ;  /* 0x00000030ad107c11 */ /* 0x002fe4000f8e20ff */
[----:B------:R-:W2:Y:S02]  /*4ae0*/  SYNCS.PHASECHK.TRANS64.TRYWAIT P0, [R0+URZ+0x80], R3 ;  /* 0x00008003000075a7 */ /* 0x000ea400080011ff */
[----:B--2---:R-:W-:Y:S05]  /*4af0*/  @!P0 BRA `(.L_x_80) ;  /* 0x0000006800708947 */ /* 0x004fea0003800000 */
.L_x_165:
[----:B------:R-:W4:Y:S01]  /*4b00*/  LDC.64 R12, c[0x0][0xb10] ;  /* 0x0002c400ff0c7b82 */ /* 0x000f220000000a00 */
[----:B------:R-:W3:Y:S01]  /*4b10*/  LDS.128 R16, [R16+0xf0] ;  /* 0x0000f00010107984 */ /* 0x000ee20000000c00 */
[----:B-1----:R-:W-:Y:S01]  /*4b20*/  ISETP.NE.AND P1, PT, R73, 0x1, PT ;  /* 0x000000014900780c */ /* 0x002fe20003f25270 */
[----:B--2---:R-:W-:Y:S01]  /*4b30*/  VIADD R0, R0, 0x90 ;  /* 0x0000009000007836 */ /* 0x004fe20000000000 */
[----:B------:R-:W-:Y:S04]  /*4b40*/  ISETP.GE.AND P0, PT, R72, 0x1, PT ;  /* 0x000000014800780c */ /* 0x000fe80003f06270 */
[----:B------:R-:W1:Y:S01]  /*4b50*/  LDC.64 R10, c[0x0][0xb18] ;  /* 0x0002c600ff0a7b82 */ /* 0x000e620000000a00 */
[----:B------:R-:W-:Y:S01]  /*4b60*/  PRMT R0, RZ, 0x654, R0 ;  /* 0x00000654ff007816 */ /* 0x000fe20000000000 */
[----:B------:R-:W-:Y:S01]  /*4b70*/  @!PT LDS RZ, [RZ] ;  /* 0x00000000fffff984 */ /* 0x000fe20000000800 */
[----:B------:R-:W-:Y:S01]  /*4b80*/  @!PT LDS RZ, [RZ] ;  /* 0x00000000fffff984 */ /* 0x000fe20000000800 */
[----:B------:R-:W-:Y:S01]  /*4b90*/  @!PT LDS RZ, [RZ] ;  /* 0x00000000fffff984 */ /* 0x000fe20000000800 */
[----:B------:R-:W-:Y:S01]  /*4ba0*/  @!PT LDS RZ, [RZ] ;  /* 0x00000000fffff984 */ /* 0x000fe20000000800 */
[----:B------:R2:W-:Y:S06]  /*4bb0*/  MEMBAR.ALL.CTA ;  /* 0x0000000000007992 */ /* 0x0005ec0000008000 */
[----:B--2---:R-:W2:Y:S01]  /*4bc0*/  FENCE.VIEW.ASYNC.S ;  /* 0x00000000000073c6 */ /* 0x004ea20000000000 */
[----:B------:R-:W1:Y:S08]  /*4bd0*/  @!P1 LDC R14, c[0x0][0xb20] ;  /* 0x0002c800ff0e9b82 */ /* 0x000e700000000800 */
[----:B------:R-:W1:Y:S01]  /*4be0*/  @!P1 LDC R9, c[0x0][0xb0c] ;  /* 0x0002c300ff099b82 */ /* 0x000e620000000800 */
[----:B--2---:R2:W-:Y:S01]  /*4bf0*/  SYNCS.ARRIVE.TRANS64.RED.A1T0 RZ, [R0+URZ], RZ ;  /* 0x000000ff00ff79a7 */ /* 0x0045e200081004ff */
[----:B---3--:R-:W-:Y:S04]  /*4c00*/  LOP3.LUT P4, RZ, R18, 0x1, RZ, 0xc0, !PT ;  /* 0x0000000112ff7812 */ /* 0x008fe8000788c0ff */
[----:B------:R-:W-:Y:S09]  /*4c10*/  P2R R171, PR, RZ, 0x10 ;  /* 0x00000010ffab7803 */ /* 0x000ff20000000000 */
[----:B------:R-:W-:Y:S02]  /*4c20*/  @P4 MOV R77, R16 ;  /* 0x00000010004d4202 */ /* 0x000fe40000000f00 */
[----:B------:R-:W-:Y:S01]  /*4c30*/  @P4 LOP3.LUT R75, R17, 0xffff, RZ, 0xc0, !PT ;  /* 0x0000ffff114b4812 */ /* 0x000fe200078ec0ff */
[----:B--2-4-:R-:W-:Y:S06]  /*4c40*/  @!P0 BRA `(.L_x_81) ;  /* 0x0000000000a48947 */ /* 0x014fec0003800000 */
[----:B------:R-:W-:Y:S01]  /*4c50*/  IMAD.HI.U32 R24, R158, R71, RZ ;  /* 0x000000479e187227 */ /* 0x000fe200078e00ff */
[----:B------:R-:W-:Y:S02]  /*4c60*/  ISETP.NE.AND P0, PT, R70, 0x1, PT ;  /* 0x000000014600780c */ /* 0x000fe40003f05270 */
[----:B------:R-:W-:Y:S01]  /*4c70*/  ISETP.NE.AND P2, PT, R72, 0x1, PT ;  /* 0x000000014800780c */ /* 0x000fe20003f45270 */
[-C--:B------:R-:W-:Y:S01]  /*4c80*/  IMAD.HI.U32 R22, R159, R152.reuse, RZ ;  /* 0x000000989f167227 */ /* 0x080fe200078e00ff */
[----:B------:R-:W-:Y:S02]  /*4c90*/  SHF.R.U32.HI R23, RZ, R157, R24 ;  /* 0x0000009dff177219 */ /* 0x000fe40000011618 */
[----:B------:R-:W-:Y:S01]  /*4ca0*/  ISETP.NE.AND P3, PT, R74, 0x1, PT ;  /* 0x000000014a00780c */ /* 0x000fe20003f65270 */
[----:B------:R-:W-:Y:S01]  /*4cb0*/  IMAD.HI.U32 R28, R75, R71, RZ ;  /* 0x000000474b1c7227 */ /* 0x000fe200078e00ff */
[----:B------:R-:W-:Y:S02]  /*4cc0*/  SHF.R.U32.HI R22, RZ, R153, R22 ;  /* 0x00000099ff167219 */ /* 0x000fe40000011616 */
[----:B------:R-:W-:Y:S01]  /*4cd0*/  SEL R3, R158, R23, !P0 ;  /* 0x000000179e037207 */ /* 0x000fe20004000000 */
[----:B------:R-:W-:Y:S01]  /*4ce0*/  IMAD.HI.U32 R26, R77, R152, RZ ;  /* 0x000000984d1a7227 */ /* 0x000fe200078e00ff */
[----:B------:R-:W-:Y:S03]  /*4cf0*/  SEL R7, R159, R22, !P3 ;  /* 0x000000169f077207 */ /* 0x000fe60005800000 */
[-C--:B------:R-:W-:Y:S01]  /*4d00*/  IMAD.HI.U32 R22, R3, R68.reuse, RZ ;  /* 0x0000004403167227 */ /* 0x080fe200078e00ff */
[----:B------:R-:W-:Y:S03]  /*4d10*/  SHF.R.U32.HI R26, RZ, R153, R26 ;  /* 0x00000099ff1a7219 */ /* 0x000fe6000001161a */
[----:B------:R-:W-:Y:S01]  /*4d20*/  IMAD.HI.U32 R24, R7, R68, RZ ;  /* 0x0000004407187227 */ /* 0x000fe200078e00ff */
[----:B------:R-:W-:Y:S02]  /*4d30*/  @P2 SHF.R.U32.HI R3, RZ, R69, R22 ;  /* 0x00000045ff032219 */ /* 0x000fe40000011616 */
[----:B------:R-:W-:Y:S02]  /*4d40*/  SHF.R.U32.HI R22, RZ, R157, R28 ;  /* 0x0000009dff167219 */ /* 0x000fe4000001161c */
[----:B------:R-:W-:Y:S01]  /*4d50*/  @P2 SHF.R.U32.HI R7, RZ, R69, R24 ;  /* 0x00000045ff072219 */ /* 0x000fe20000011618 */
[C---:B------:R-:W-:Y:S01]  /*4d60*/  IMAD R2, R72.reuse, R3, RZ ;  /* 0x0000000348027224 */ /* 0x040fe200078e02ff */
[----:B------:R-:W-:Y:S02]  /*4d70*/  SEL R5, R75, R22, !P0 ;  /* 0x000000164b057207 */ /* 0x000fe40004000000 */
[----:B------:R-:W-:Y:S01]  /*4d80*/  SEL R3, R77, R26, !P3 ;  /* 0x0000001a4d037207 */ /* 0x000fe20005800000 */
[----:B------:R-:W-:Y:S01]  /*4d90*/  IMAD R4, R72, R7, RZ ;  /* 0x0000000748047224 */ /* 0x000fe200078e02ff */
[C---:B------:R-:W-:Y:S01]  /*4da0*/  ISETP.GE.AND P0, PT, R5.reuse, R2, PT ;  /* 0x000000020500720c */ /* 0x040fe20003f06270 */
[----:B------:R-:W-:Y:S03]  /*4db0*/  IMAD.HI.U32 R6, R5, R68, RZ ;  /* 0x0000004405067227 */ /* 0x000fe600078e00ff */
[----:B------:R-:W-:Y:S01]  /*4dc0*/  ISETP.GE.OR P0, PT, R3, R4, P0 ;  /* 0x000000040300720c */ /* 0x000fe20000706670 */
[----:B------:R-:W-:Y:S01]  /*4dd0*/  IMAD.MOV R4, RZ, RZ, -R3 ;  /* 0x000000ffff047224 */ /* 0x000fe200078e0a03 */
[-C--:B------:R-:W-:Y:S03]  /*4de0*/  SHF.R.U32.HI R6, RZ, R69.reuse, R6 ;  /* 0x00000045ff067219 */ /* 0x080fe60000011606 */
[----:B------:R-:W-:Y:S01]  /*4df0*/  IMAD R77, R74, R4, R77 ;  /* 0x000000044a4d7224 */ /* 0x000fe200078e024d */
[----:B------:R-:W-:Y:S05]  /*4e00*/  SEL R15, R5, R6, !P2 ;  /* 0x00000006050f7207 */ /* 0x000fea0005000000 */
[----:B------:R-:W-:Y:S02]  /*4e10*/  IMAD.MOV R6, RZ, RZ, -R15 ;  /* 0x000000ffff067224 */ /* 0x000fe400078e0a0f */
[C---:B------:R-:W-:Y:S04]  /*4e20*/  @!P0 IMAD.HI.U32 R2, R3.reuse, R68, RZ ;  /* 0x0000004403028227 */ /* 0x040fe800078e00ff */
[----:B------:R-:W-:Y:S01]  /*4e30*/  IMAD R6, R72, R6, R5 ;  /* 0x0000000648067224 */ /* 0x000fe200078e0205 */
[----:B------:R-:W-:Y:S04]  /*4e40*/  @!P0 SHF.R.U32.HI R2, RZ, R69, R2 ;  /* 0x00000045ff028219 */ /* 0x000fe80000011602 */
[----:B------:R-:W-:Y:S02]  /*4e50*/  @!P0 SEL R0, R3, R2, !P2 ;  /* 0x0000000203008207 */ /* 0x000fe40005000000 */
[----:B------:R-:W-:Y:S02]  /*4e60*/  IADD3 R2, PT, PT, -R5, RZ, RZ ;  /* 0x000000ff05027210 */ /* 0x000fe40007ffe1ff */
[----:B------:R-:W-:Y:S01]  /*4e70*/  @!P0 IADD3 R8, PT, PT, R15, -R0, RZ ;  /* 0x800000000f088210 */ /* 0x000fe20007ffe0ff */
[----:B------:R-:W-:Y:S02]  /*4e80*/  @!P0 IMAD R0, R7, R6, R0 ;  /* 0x0000000607008224 */ /* 0x000fe400078e0200 */
[----:B------:R-:W-:Y:S02]  /*4e90*/  IMAD R75, R70, R2, R75 ;  /* 0x00000002464b7224 */ /* 0x000fe400078e024b */
[----:B------:R-:W-:Y:S02]  /*4ea0*/  @!P0 IMAD R5, R8, R72, R3 ;  /* 0x0000004808058224 */ /* 0x000fe400078e0203 */
[----:B------:R-:W-:Y:S04]  /*4eb0*/  @!P0 IMAD.MOV.U32 R3, RZ, RZ, R0 ;  /* 0x000000ffff038224 */ /* 0x000fe800078e0000 */
[----:B------:R-:W-:Y:S02]  /*4ec0*/  IMAD R77, R3, R74, R77 ;  /* 0x0000004a034d7224 */ /* 0x000fe400078e024d */
[----:B------:R-:W-:Y:S07]  /*4ed0*/  IMAD R75, R5, R70, R75 ;  /* 0x00000046054b7224 */ /* 0x000fee00078e024b */
.L_x_81:
[----:B-1----:R-:W-:Y:S01]  /*4ee0*/  @!P1 ISETP.NE.AND P0, PT, R10, 0x1, PT ;  /* 0x000000010a00980c */ /* 0x002fe20003f05270 */
[----:B------:R-:W-:Y:S01]  /*4ef0*/  @!P1 IMAD.HI.U32 R3, R75, R11, RZ ;  /* 0x0000000b4b039227 */ /* 0x000fe200078e00ff */
[----:B------:R-:W-:Y:S01]  /*4f00*/  R2UR UR42, R21 ;  /* 0x00000000152a72ca */ /* 0x000fe200000e0000 */
[----:B------:R-:W-:Y:S01]  /*4f10*/  BSSY.RECONVERGENT B6, `(.L_x_82) ;  /* 0x0000031000067945 */ /* 0x000fe20003800200 */
[----:B------:R-:W-:Y:S01]  /*4f20*/  R2UR UR41, R20 ;  /* 0x00000000142972ca */ /* 0x000fe200000e0000 */
[----:B------:R-:W-:Y:S01]  /*4f30*/  @!P1 IMAD.HI.U32 R0, R77, R12, RZ ;  /* 0x0000000c4d009227 */ /* 0x000fe200078e00ff */
[----:B------:R-:W-:Y:S02]  /*4f40*/  @!P1 SHF.R.U32.HI R2, RZ, R14, R3 ;  /* 0x0000000eff029219 */ /* 0x000fe40000011603 */
[----:B------:R-:W-:Y:S01]  /*4f50*/  @!P1 ISETP.NE.AND P2, PT, R9, 0x1, PT ;  /* 0x000000010900980c */ /* 0x000fe20003f45270 */
[----:B------:R-:W-:Y:S01]  /*4f60*/  VIADD R173, R173, 0x1 ;  /* 0x00000001adad7836 */ /* 0x000fe20000000000 */
[----:B------:R-:W-:Y:S02]  /*4f70*/  @!P1 SEL R2, R75, R2, !P0 ;  /* 0x000000024b029207 */ /* 0x000fe40004000000 */
[----:B------:R-:W-:Y:S02]  /*4f80*/  @!P1 SHF.R.U32.HI R0, RZ, R13, R0 ;  /* 0x0000000dff009219 */ /* 0x000fe40000011600 */
[----:B------:R-:W-:Y:S01]  /*4f90*/  LOP3.LUT P0, RZ, R163, 0x3f0, RZ, 0xc0, !PT ;  /* 0x000003f0a3ff7812 */ /* 0x000fe2000780c0ff */
[----:B------:R-:W-:Y:S01]  /*4fa0*/  USHF.L.U32 UR42, UR42, 0x7, URZ ;  /* 0x000000072a2a7899 */ /* 0x000fe200080006ff */
[----:B------:R-:W-:Y:S01]  /*4fb0*/  @!P1 SEL R3, R77, R0, !P2 ;  /* 0x000000004d039207 */ /* 0x000fe20005000000 */
[----:B------:R-:W-:Y:S01]  /*4fc0*/  USHF.L.U32 UR41, UR41, 0x8, URZ ;  /* 0x0000000829297899 */ /* 0x000fe200080006ff */
[----:B------:R-:W-:Y:S03]  /*4fd0*/  @P4 SHF.R.U32.HI R164, RZ, 0x10, R17 ;  /* 0x00000010ffa44819 */ /* 0x000fe60000011611 */
[----:B------:R-:W-:Y:S02]  /*4fe0*/  @!P1 IMAD.IADD R0, R2, 0x1, -R3 ;  /* 0x0000000102009824 */ /* 0x000fe400078e0a03 */
[----:B------:R-:W-:Y:S02]  /*4ff0*/  @!P1 IMAD.IADD R2, R3, 0x1, -R2 ;  /* 0x0000000103029824 */ /* 0x000fe400078e0a02 */
[----:B------:R-:W-:Y:S02]  /*5000*/  @!P1 IMAD R77, R0, R9, R77 ;  /* 0x00000009004d9224 */ /* 0x000fe400078e024d */
[----:B------:R-:W-:Y:S01]  /*5010*/  @!P1 IMAD R75, R2, R10, R75 ;  /* 0x0000000a024b9224 */ /* 0x000fe200078e024b */
[----:B------:R-:W-:Y:S06]  /*5020*/  @!P0 BRA `(.L_x_83) ;  /* 0x00000000007c8947 */ /* 0x000fec0003800000 */
[----:B------:R-:W1:Y:S01]  /*5030*/  LDCU.64 UR8, c[0x4][0x80] ;  /* 0x01001000ff0877ac */ /* 0x000e620008000a00 */
[----:B------:R-:W-:Y:S01]  /*5040*/  MOV R2, 0x0 ;  /* 0x0000000000027802 */ /* 0x000fe20000000f00 */
[----:B------:R-:W-:Y:S02]  /*5050*/  HFMA2 R12, -RZ, RZ, 0, 5.9604644775390625e-08 ;  /* 0x00000001ff0c7431 */ /* 0x000fe400000001ff */
[----:B------:R-:W-:Y:S01]  /*5060*/  IMAD.MOV.U32 R8, RZ, RZ, 0x70 ;  /* 0x00000070ff087424 */ /* 0x000fe200078e00ff */
[----:B------:R2:W3:Y:S01]  /*5070*/  LDC.64 R14, c[0x4][R2] ;  /* 0x01000000020e7b82 */ /* 0x0004e20000000a00 */
[----:B------:R-:W4:Y:S01]  /*5080*/  LDCU.64 UR6, c[0x4][0x88] ;  /* 0x01001100ff0677ac */ /* 0x000f220008000a00 */
[----:B------:R-:W-:Y:S01]  /*5090*/  IMAD.MOV.U32 R13, RZ, RZ, RZ ;  /* 0x000000ffff0d7224 */ /* 0x000fe200078e00ff */
[----:B------:R-:W2:Y:S01]  /*50a0*/  LDCU.64 UR4, c[0x4][0x8] ;  /* 0x01000100ff0477ac */ /* 0x000ea20008000a00 */
[----:B-1----:R-:W-:Y:S01]  /*50b0*/  MOV R5, UR9 ;  /* 0x0000000900057c02 */ /* 0x002fe20008000f00 */
[----:B------:R-:W-:Y:S01]  /*50c0*/  IMAD.U32 R4, RZ, RZ, UR8 ;  /* 0x00000008ff047e24 */ /* 0x000fe2000f8e00ff */
[----:B----4-:R-:W-:Y:S01]  /*50d0*/  MOV R7, UR7 ;  /* 0x0000000700077c02 */ /* 0x010fe20008000f00 */
[----:B------:R-:W-:Y:S01]  /*50e0*/  IMAD.U32 R6, RZ, RZ, UR6 ;  /* 0x00000006ff067e24 */ /* 0x000fe2000f8e00ff */
[----:B--2---:R-:W-:Y:S01]  /*50f0*/  MOV R11, UR5 ;  /* 0x00000005000b7c02 */ /* 0x004fe20008000f00 */
[----:B------:R-:W-:Y:S02]  /*5100*/  IMAD.U32 R10, RZ, RZ, UR4 ;  /* 0x00000004ff0a7e24 */ /* 0x000fe4000f8e00ff */
[----:B------:R-:W-:Y:S07]  /*5110*/  LEPC R20, `(.L_x_84) ;  /* 0x000000001014794e */ /* 0x000fee0000000000 */
[----:B---3-5:R-:W-:Y:S05]  /*5120*/  CALL.ABS.NOINC R14 ;  /* 0x000000000e007343 */ /* 0x028fea0003c00000 */
.L_x_84:
[----:B------:R-:W1:Y:S01]  /*5130*/  LDCU.64 UR8, c[0x4][0x80] ;  /* 0x01001000ff0877ac */ /* 0x000e620008000a00 */
[----:B------:R-:W2:Y:S01]  /*5140*/  LDC.64 R2, c[0x4][R2] ;  /* 0x0100000002027b82 */ /* 0x000ea20000000a00 */
[----:B------:R-:W-:Y:S02]  /*5150*/  HFMA2 R12, -RZ, RZ, 0, 5.9604644775390625e-08 ;  /* 0x00000001ff0c7431 */ /* 0x000fe400000001ff */
[----:B------:R-:W-:Y:S02]  /*5160*/  IMAD.MOV.U32 R8, RZ, RZ, 0x70 ;  /* 0x00000070ff087424 */ /* 0x000fe400078e00ff */
[----:B------:R-:W-:Y:S01]  /*5170*/  IMAD.MOV.U32 R13, RZ, RZ, RZ ;  /* 0x000000ffff0d7224 */ /* 0x000fe200078e00ff */
[----:B------:R-:W3:Y:S01]  /*5180*/  LDCU.64 UR6, c[0x4][0x88] ;  /* 0x01001100ff0677ac */ /* 0x000ee20008000a00 */
[----:B------:R-:W4:Y:S01]  /*5190*/  LDCU.64 UR4, c[0x4][0x8] ;  /* 0x01000100ff0477ac */ /* 0x000f220008000a00 */
[----:B-1----:R-:W-:Y:S02]  /*51a0*/  MOV R4, UR8 ;  /* 0x0000000800047c02 */ /* 0x002fe40008000f00 */
[----:B------:R-:W-:Y:S02]  /*51b0*/  MOV R5, UR9 ;  /* 0x0000000900057c02 */ /* 0x000fe40008000f00 */
[----:B---3--:R-:W-:Y:S01]  /*51c0*/  MOV R7, UR7 ;  /* 0x0000000700077c02 */ /* 0x008fe20008000f00 */
[----:B------:R-:W-:Y:S01]  /*51d0*/  IMAD.U32 R6, RZ, RZ, UR6 ;  /* 0x00000006ff067e24 */ /* 0x000fe2000f8e00ff */
[----:B----4-:R-:W-:Y:S01]  /*51e0*/  MOV R11, UR5 ;  /* 0x00000005000b7c02 */ /* 0x010fe20008000f00 */
[----:B------:R-:W-:Y:S02]  /*51f0*/  IMAD.U32 R10, RZ, RZ, UR4 ;  /* 0x00000004ff0a7e24 */ /* 0x000fe4000f8e00ff */
[----:B------:R-:W-:Y:S07]  /*5200*/  LEPC R20, `(.L_x_83) ;  /* 0x000000001014794e */ /* 0x000fee0000000000 */
[----:B--2---:R-:W-:Y:S05]  /*5210*/  CALL.ABS.NOINC R2 ;  /* 0x0000000002007343 */ /* 0x004fea0003c00000 */
.L_x_83:
[----:B------:R-:W-:Y:S05]  /*5220*/  BSYNC.RECONVERGENT B6 ;  /* 0x0000000000067941 */ /* 0x000fea0003800200 */
.L_x_82:
[----:B------:R-:W-:Y:S01]  /*5230*/  ISETP.NE.U32.AND P4, PT, R150, RZ, PT ;  /* 0x000000ff9600720c */ /* 0x000fe20003f85070 */
[----:B------:R-:W-:Y:S01]  /*5240*/  UISETP.NE.AND UP2, UPT, UR50, URZ, UPT ;  /* 0x000000ff3200728c */ /* 0x000fe2000bf45270 */
[----:B------:R-:W-:Y:S01]  /*5250*/  ISETP.NE.U32.AND P2, PT, RZ, UR38, PT ;  /* 0x00000026ff007c0c */ /* 0x000fe2000bf45070 */
[----:B------:R-:W-:Y:S01]  /*5260*/  UISETP.NE.U32.AND UP1, UPT, UR44, URZ, UPT ;  /* 0x000000ff2c00728c */ /* 0x000fe2000bf25070 */
[----:B------:R-:W-:Y:S01]  /*5270*/  ISETP.NE.AND.EX P4, PT, R151, RZ, PT, P4 ;  /* 0x000000ff9700720c */ /* 0x000fe20003f85340 */
[----:B------:R-:W-:Y:S01]  /*5280*/  UPLOP3.LUT UP0, UPT, UPT, UPT, UPT, 0x40, 0x4 ;  /* 0x000000000004789c */ /* 0x000fe20003f0e870 */
[----:B------:R-:W-:Y:S01]  /*5290*/  ISETP.NE.AND.EX P2, PT, RZ, UR39, PT, P2 ;  /* 0x00000027ff007c0c */ /* 0x000fe2000bf45320 */
[----:B------:R-:W-:Y:S01]  /*52a0*/  UISETP.NE.AND.EX UP1, UPT, UR45, URZ, UPT, UP1 ;  /* 0x000000ff2d00728c */ /* 0x000fe2000bf25310 */
[----:B------:R-:W-:Y:S04]  /*52b0*/  PLOP3.LUT P1, PT, PT, PT, UP2, 0x80, 0x8 ;  /* 0x000000000008781c */ /* 0x000fe80003f2f028 */
[----:B------:R-:W-:Y:S06]  /*52c0*/  @UP2 UPLOP3.LUT UP0, UPT, UPT, UPT, UP1, 0x80, 0x8 ;  /* 0x000000000008289c */ /* 0x000fec0003f0f010 */
[----:B------:R-:W-:Y:S01]  /*52d0*/  PLOP3.LUT P0, PT, PT, PT, UP0, 0x80, 0x8 ;  /* 0x000000000008781c */ /* 0x000fe20003f0f008 */
[----:B------:R-:W-:Y:S01]  /*52e0*/  @!UPT UIADD3 URZ, UPT, UPT, URZ, URZ, URZ ;  /* 0x000000fffffff290 */ /* 0x000fe2000fffe0ff */
[----:B------:R-:W-:Y:S11]  /*52f0*/  BRA.U !UP1, `(.L_x_85) ;  /* 0x0000000109387547 */ /* 0x000ff6000b800000 */
[----:B------:R-:W-:Y:S01]  /*5300*/  UISETP.NE.U32.AND UP0, UPT, UR38, URZ, UPT ;  /* 0x000000ff2600728c */ /* 0x000fe2000bf05070 */
[----:B------:R-:W-:Y:S02]  /*5310*/  HFMA2 R0, -RZ, RZ, 0, 5.9604644775390625e-08 ;  /* 0x00000001ff007431 */ /* 0x000fe400000001ff */
[----:B------:R-:W-:Y:S01]  /*5320*/  IMAD.MOV.U32 R155, RZ, RZ, 0x1 ;  /* 0x00000001ff9b7424 */ /* 0x000fe200078e00ff */
[----:B------:R-:W-:Y:S06]  /*5330*/  UISETP.NE.AND.EX UP0, UPT, UR39, URZ, UPT, UP0 ;  /* 0x000000ff2700728c */ /* 0x000fec000bf05300 */
[----:B------:R-:W-:Y:S05]  /*5340*/  PLOP3.LUT P3, PT, PT, PT, UP0, 0x80, 0x8 ;  /* 0x000000000008781c */ /* 0x000fea0003f6f008 */
[----:B------:R-:W1:Y:S01]  /*5350*/  @UP0 LDCU.64 UR6, c[0x0][0x888] ;  /* 0x00011100ff0607ac */ /* 0x000e620008000a00 */
[----:B------:R-:W-:Y:S07]  /*5360*/  @UP0 UIMAD UR4, UR36, UR44, URZ ;  /* 0x0000002c240402a4 */ /* 0x000fee000f8e02ff */
[----:B------:R-:W-:Y:S01]  /*5370*/  @!P3 PRMT R155, R0, 0x7610, R155 ;  /* 0x00007610009bb816 */ /* 0x000fe2000000009b */
[----:B-1----:R-:W-:Y:S03]  /*5380*/  @UP0 UIMAD.WIDE UR6, UR4, 0x4, UR6 ;  /* 0x00000004040608a5 */ /* 0x002fe6000f8e0206 */
[----:B------:R-:W1:Y:S03]  /*5390*/  @!UP0 LDCU UR4, c[0x0][0x880] ;  /* 0x00011000ff0487ac */ /* 0x000e660008000800 */
[----:B------:R-:W-:Y:S01]  /*53a0*/  IMAD.U32 R2, RZ, RZ, UR6 ;  /* 0x00000006ff027e24 */ /* 0x000fe2000f8e00ff */
[----:B------:R-:W-:Y:S05]  /*53b0*/  MOV R3, UR7 ;  /* 0x0000000700037c02 */ /* 0x000fea0008000f00 */
[----:B-----5:R2:W5:Y:S02]  /*53c0*/  @P3 LDG.E R81, desc[UR46][R2.64] ;  /* 0x0000002e02513981 */ /* 0x020564000c1e1900 */
[----:B-12---:R-:W-:Y:S02]  /*53d0*/  @!P3 IMAD.U32 R81, RZ, RZ, UR4 ;  /* 0x00000004ff51be24 */ /* 0x006fe4000f8e00ff */
.L_x_85:
[----:B------:R-:W-:Y:S05]  /*53e0*/  @!P4 BRA `(.L_x_86) ;  /* 0x000000000020c947 */ /* 0x000fea0003800000 */
[----:B------:R-:W-:Y:S04]  /*53f0*/  ISETP.NE.U32.AND P3, PT, R148, RZ, PT ;  /* 0x000000ff9400720c */ /* 0x000fe80003f65070 */
[----:B------:R-:W-:Y:S11]  /*5400*/  ISETP.NE.AND.EX P3, PT, R149, RZ, PT, P3 ;  /* 0x000000ff9500720c */ /* 0x000ff60003f65330 */
[----:B------:R-:W-:Y:S02]  /*5410*/  @!UPT UIADD3 URZ, UPT, UPT, URZ, URZ, URZ ;  /* 0x000000fffffff290 */ /* 0x000fe4000fffe0ff */
[----:B------:R-:W1:Y:S01]  /*5420*/  @P3 LDC.64 R2, c[0x0][0x8a8] ;  /* 0x00022a00ff023b82 */ /* 0x000e620000000a00 */
[----:B------:R-:W-:Y:S04]  /*5430*/  @P3 IMAD R0, R150, UR36, RZ ;  /* 0x0000002496003c24 */ /* 0x000fe8000f8e02ff */
[----:B-1----:R-:W-:Y:S05]  /*5440*/  @P3 IMAD.WIDE R2, R0, 0x4, R2 ;  /* 0x0000000400023825 */ /* 0x002fea00078e0202 */
[----:B-----5:R1:W5:Y:S02]  /*5450*/  @P3 LDG.E R78, desc[UR46][R2.64] ;  /* 0x0000002e024e3981 */ /* 0x020364000c1e1900 */
[----:B-1----:R-:W2:Y:S02]  /*5460*/  @!P3 LDC R78, c[0x0][0x8a0] ;  /* 0x00022800ff4ebb82 */ /* 0x002ea40000000800 */
.L_x_86:
[----:B-----5:R-:W-:Y:S01]  /*5470*/  FSETP.NEU.AND P3, PT, R81, RZ, PT ;  /* 0x000000ff5100720b */ /* 0x020fe20003f6d000 */
[----:B------:R-:W-:Y:S01]  /*5480*/  IMAD.SHL.U32 R178, R160, 0x2, RZ ;  /* 0x00000002a0b27824 */ /* 0x000fe200078e00ff */
[----:B------:R-:W-:Y:S01]  /*5490*/  SEL R3, RZ, 0xffffffff, P2 ;  /* 0xffffffffff037807 */ /* 0x000fe20001000000 */
[----:B------:R-:W-:Y:S01]  /*54a0*/  IMAD.SHL.U32 R100, R168, 0x10, RZ ;  /* 0x00000010a8647824 */ /* 0x000fe200078e00ff */
[----:B------:R-:W-:Y:S01]  /*54b0*/  @P1 LOP3.LUT P2, RZ, R155, 0xff, RZ, 0xc0, !PT ;  /* 0x000000ff9bff1812 */ /* 0x000fe2000784c0ff */
[----:B------:R-:W-:Y:S01]  /*54c0*/  VIADD R179, R178, UR48 ;  /* 0x00000030b2b37c36 */ /* 0x000fe20008000000 */
[----:B------:R-:W-:Y:S01]  /*54d0*/  @P1 SEL R2, RZ, 0xffffffff, P3 ;  /* 0xffffffffff021807 */ /* 0x000fe20001800000 */
[----:B------:R-:W-:Y:S01]  /*54e0*/  IMAD.SHL.U32 R102, R169, 0x10, RZ ;  /* 0x00000010a9667824 */ /* 0x000fe200078e00ff */
[----:B------:R-:W-:Y:S01]  /*54f0*/  LOP3.LUT R167, R167, 0x1, RZ, 0x3c, !PT ;  /* 0x00000001a7a77812 */ /* 0x000fe200078e3cff */
[----:B------:R-:W-:Y:S01]  /*5500*/  IMAD.IADD R175, R179, 0x1, R100 ;  /* 0x00000001b3af7824 */ /* 0x000fe200078e0264 */
[----:B------:R-:W-:Y:S01]  /*5510*/  @P0 SEL R2, R3, R2, !P2 ;  /* 0x0000000203020207 */ /* 0x000fe20005000000 */
[----:B------:R-:W-:Y:S01]  /*5520*/  BSSY B1, `(.L_x_87) ;  /* 0x000004f000017945 */ /* 0x000fe20003800000 */
[----:B------:R-:W-:Y:S01]  /*5530*/  LEA R87, R76, UR48, 0x3 ;  /* 0x000000304c577c11 */ /* 0x000fe2000f8e18ff */
[----:B------:R-:W-:Y:S01]  /*5540*/  IMAD.MOV.U32 R103, RZ, RZ, 0x1 ;  /* 0x00000001ff677424 */ /* 0x000fe200078e00ff */
[----:B------:R-:W-:Y:S01]  /*5550*/  @P1 LOP3.LUT R2, R2, 0x1, RZ, 0xc0, !PT ;  /* 0x0000000102021812 */ /* 0x000fe200078ec0ff */
[----:B------:R-:W-:Y:S01]  /*5560*/  IMAD R80, R76, 0x100, R79 ;  /* 0x000001004c507824 */ /* 0x000fe200078e024f */
[----:B------:R-:W-:Y:S01]  /*5570*/  SHF.L.U32 R0, R166, 0x1f, RZ ;  /* 0x0000001fa6007819 */ /* 0x000fe200000006ff */
[----:B------:R-:W-:Y:S01]  /*5580*/  IMAD.MOV.U32 R101, RZ, RZ, RZ ;  /* 0x000000ffff657224 */ /* 0x000fe200078e00ff */
[----:B------:R-:W-:Y:S02]  /*5590*/  ISETP.NE.U32.OR P5, PT, R2, 0x1, !P1 ;  /* 0x000000010200780c */ /* 0x000fe40004fa5470 */
[----:B------:R-:W-:Y:S02]  /*55a0*/  CS2R R146, SRZ ;  /* 0x0000000000927805 */ /* 0x000fe4000001ff00 */
[----:B------:R-:W-:Y:S02]  /*55b0*/  PLOP3.LUT P2, PT, PT, PT, UP1, 0x80, 0x8 ;  /* 0x000000000008781c */ /* 0x000fe40003f4f018 */
[----:B------:R-:W-:Y:S02]  /*55c0*/  CS2R R144, SRZ ;  /* 0x0000000000907805 */ /* 0x000fe4000001ff00 */
[----:B------:R-:W-:Y:S02]  /*55d0*/  SEL R2, RZ, 0xffffffff, P3 ;  /* 0xffffffffff027807 */ /* 0x000fe40001800000 */
[----:B------:R-:W-:Y:S02]  /*55e0*/  CS2R R138, SRZ ;  /* 0x00000000008a7805 */ /* 0x000fe4000001ff00 */
[----:B------:R-:W-:Y:S02]  /*55f0*/  LOP3.LUT P3, R172, R155, 0xff, RZ, 0xc0, !PT ;  /* 0x000000ff9bac7812 */ /* 0x000fe4000786c0ff */
[----:B------:R-:W-:Y:S02]  /*5600*/  CS2R R136, SRZ ;  /* 0x0000000000887805 */ /* 0x000fe4000001ff00 */
[----:B------:R-:W-:Y:S02]  /*5610*/  P2R R176, PR, RZ, 0x20 ;  /* 0x00000020ffb07803 */ /* 0x000fe40000000000 */
[----:B------:R-:W-:Y:S02]  /*5620*/  CS2R R130, SRZ ;  /* 0x0000000000827805 */ /* 0x000fe4000001ff00 */
[----:B------:R-:W-:Y:S02]  /*5630*/  CS2R R128, SRZ ;  /* 0x0000000000807805 */ /* 0x000fe4000001ff00 */
[----:B------:R-:W-:Y:S02]  /*5640*/  CS2R R122, SRZ ;  /* 0x00000000007a7805 */ /* 0x000fe4000001ff00 */
[----:B------:R-:W-:Y:S02]  /*5650*/  CS2R R120, SRZ ;  /* 0x0000000000787805 */ /* 0x000fe4000001ff00 */
[----:B------:R-:W-:Y:S02]  /*5660*/  @P5 SHF.L.U32 R4, R167, 0x1f, RZ ;  /* 0x0000001fa7045819 */ /* 0x000fe400000006ff */
[----:B------:R-:W-:Y:S02]  /*5670*/  CS2R R114, SRZ ;  /* 0x0000000000727805 */ /* 0x000fe4000001ff00 */
[----:B------:R-:W-:Y:S02]  /*5680*/  @P2 SEL R2, R3, R2, !P3 ;  /* 0x0000000203022207 */ /* 0x000fe40005800000 */
[----:B------:R-:W-:Y:S01]  /*5690*/  CS2R R112, SRZ ;  /* 0x0000000000707805 */ /* 0x000fe2000001ff00 */
[----:B------:R-:W1:Y:S01]  /*56a0*/  @P5 SYNCS.PHASECHK.TRANS64.TRYWAIT P1, [UR48+0x30], R4 ;  /* 0x00003004ff0055a7 */ /* 0x000e620008021130 */
[----:B------:R-:W-:Y:S02]  /*56b0*/  CS2R R106, SRZ ;  /* 0x00000000006a7805 */ /* 0x000fe4000001ff00 */
[----:B------:R-:W-:Y:S02]  /*56c0*/  LOP3.LUT R2, R2, 0x1, RZ, 0xc0, !PT ;  /* 0x0000000102027812 */ /* 0x000fe400078ec0ff */
[----:B------:R-:W-:Y:S02]  /*56d0*/  CS2R R104, SRZ ;  /* 0x0000000000687805 */ /* 0x000fe4000001ff00 */
[----:B------:R-:W-:Y:S02]  /*56e0*/  CS2R R98, SRZ ;  /* 0x0000000000627805 */ /* 0x000fe4000001ff00 */
[----:B------:R-:W-:Y:S02]  /*56f0*/  CS2R R96, SRZ ;  /* 0x0000000000607805 */ /* 0x000fe4000001ff00 */
[----:B------:R-:W-:Y:S02]  /*5700*/  ISETP.NE.U32.AND P4, PT, R2, 0x1, PT ;  /* 0x000000010200780c */ /* 0x000fe40003f85070 */
[----:B------:R-:W-:Y:S02]  /*5710*/  CS2R R90, SRZ ;  /* 0x00000000005a7805 */ /* 0x000fe4000001ff00 */
[----:B------:R-:W-:Y:S01]  /*5720*/  CS2R R88, SRZ ;  /* 0x0000000000587805 */ /* 0x000fe2000001ff00 */
[----:B------:R-:W-:Y:S01]  /*5730*/  IMAD.IADD R177, R179, 0x1, R102 ;  /* 0x00000001b3b17824 */ /* 0x000fe200078e0266 */
[----:B------:R-:W-:Y:S01]  /*5740*/  P2R R108, PR, RZ, 0x10 ;  /* 0x00000010ff6c7803 */ /* 0x000fe20000000000 */
[----:B------:R-:W-:Y:S01]  /*5750*/  IMAD.IADD R174, R102, 0x1, R175 ;  /* 0x0000000166ae7824 */ /* 0x000fe200078e02af */
[----:B------:R3:W4:Y:S01]  /*5760*/  SYNCS.PHASECHK.TRANS64.TRYWAIT P0, [R87+URZ+0xa0], R0 ;  /* 0x0000a000570075a7 */ /* 0x00072200080011ff */
[----:B-1----:R-:W-:Y:S01]  /*5770*/  @P5 SEL R103, RZ, 0x1, !P1 ;  /* 0x00000001ff675807 */ /* 0x002fe20004800000 */
[----:B---3--:R-:W-:Y:S06]  /*5780*/  @!P5 BRA `(.L_x_88) ;  /* 0x0000000000a0d947 */ /* 0x008fec0003800000 */
[----:B------:R-:W-:Y:S01]  /*5790*/  @P4 IMAD.MOV.U32 R2, RZ, RZ, -0x10 ;  /* 0xfffffff0ff024424 */ /* 0x000fe200078e00ff */
[----:B------:R-:W-:Y:S01]  /*57a0*/  ISETP.NE.AND P1, PT, R103, RZ, PT ;  /* 0x000000ff6700720c */ /* 0x000fe20003f25270 */
[----:B------:R-:W-:Y:S01]  /*57b0*/  BSSY B0, `(.L_x_89) ;  /* 0x0000010000007945 */ /* 0x000fe20003800000 */
[----:B------:R-:W-:Y:S02]  /*57c0*/  ISETP.NE.U32.AND P5, PT, R161, 0x1, PT ;  /* 0x00000001a100780c */ /* 0x000fe40003fa5070 */
[----:B------:R-:W-:Y:S02]  /*57d0*/  CS2R R98, SRZ ;  /* 0x0000000000627805 */ /* 0x000fe4000001ff00 */
[----:B------:R-:W-:Y:S02]  /*57e0*/  CS2R R96, SRZ ;  /* 0x0000000000607805 */ /* 0x000fe4000001ff00 */
[----:B------:R-:W-:Y:S02]  /*57f0*/  CS2R R114, SRZ ;  /* 0x0000000000727805 */ /* 0x000fe4000001ff00 */
[----:B------:R-:W-:Y:S02]  /*5800*/  @P4 SEL R2, R2, 0x10, !P5 ;  /* 0x0000001002024807 */ /* 0x000fe40006800000 */
[----:B------:R-:W-:Y:S02]  /*5810*/  CS2R R112, SRZ ;  /* 0x0000000000707805 */ /* 0x000fe4000001ff00 */
[----:B------:R-:W-:Y:S02]  /*5820*/  CS2R R130, SRZ ;  /* 0x0000000000827805 */ /* 0x000fe4000001ff00 */
[----:B------:R-:W-:Y:S01]  /*5830*/  CS2R R128, SRZ ;  /* 0x0000000000807805 */ /* 0x000fe2000001ff00 */
[----:B------:R-:W-:Y:S02]  /*5840*/  @P4 IMAD.IADD R7, R179, 0x1, R2 ;  /* 0x00000001b3074824 */ /* 0x000fe400078e0202 */
[C---:B------:R-:W-:Y:S02]  /*5850*/  @P4 IMAD.IADD R6, R2.reuse, 0x1, R177 ;  /* 0x0000000102064824 */ /* 0x040fe400078e02b1 */
[----:B------:R-:W-:Y:S01]  /*5860*/  @P4 IMAD.IADD R5, R2, 0x1, R175 ;  /* 0x0000000102054824 */ /* 0x000fe200078e02af */
[----:B------:R-:W-:Y:S06]  /*5870*/  @P1 BRA `(.L_x_90) ;  /* 0x00000000000c1947 */ /* 0x000fec0003800000 */
[----:B------:R-:W-:Y:S04]  /*5880*/  SHF.L.U32 R4, R167, 0x1f, RZ ;  /* 0x0000001fa7047819 */ /* 0x000fe800000006ff */
[----:B------:R-:W1:Y:S02]  /*5890*/  SYNCS.PHASECHK.TRANS64.TRYWAIT P1, [UR48+0x30], R4 ;  /* 0x00003004ff0075a7 */ /* 0x000e640008021130 */
[----:B-1----:R-:W-:Y:S05]  /*58a0*/  @!P1 BRA `(.L_x_91) ;  /* 0x0000005c00189947 */ /* 0x002fea0003800000 */
.L_x_90:
[----:B------:R-:W-:Y:S05]  /*58b0*/  BSYNC B0 ;  /* 0x0000000000007941 */ /* 0x000fea0003800000 */
.L_x_89:
[----:B------:R-:W-:Y:S01]  /*58c0*/  ISETP.NE.AND P1, PT, R108, RZ, PT ;  /* 0x000000ff6c00720c */ /* 0x000fe20003f25270 */
[----:B------:R-:W-:Y:S01]  /*58d0*/  IMAD.MOV.U32 R147, RZ, RZ, RZ ;  /* 0x000000ffff937224 */ /* 0x000fe200078e00ff */
[----:B------:R-:W-:Y:S02]  /*58e0*/  CS2R R144, SRZ ;  /* 0x0000000000907805 */ /* 0x000fe4000001ff00 */
[----:B------:R-:W-:Y:S02]  /*58f0*/  CS2R R90, SRZ ;  /* 0x00000000005a7805 */ /* 0x000fe4000001ff00 */
[----:B------:R-:W-:Y:S02]  /*5900*/  CS2R R88, SRZ ;  /* 0x0000000000587805 */ /* 0x000fe4000001ff00 */
[----:B------:R-:W-:Y:S02]  /*5910*/  CS2R R106, SRZ ;  /* 0x00000000006a7805 */ /* 0x000fe4000001ff00 */
[----:B------:R-:W-:Y:S02]  /*5920*/  CS2R R104, SRZ ;  /* 0x0000000000687805 */ /* 0x000fe4000001ff00 */
[----:B------:R-:W-:Y:S02]  /*5930*/  CS2R R122, SRZ ;  /* 0x00000000007a7805 */ /* 0x000fe4000001ff00 */
[----:B------:R-:W-:Y:S02]  /*5940*/  CS2R R120, SRZ ;  /* 0x0000000000787805 */ /* 0x000fe4000001ff00 */
[----:B------:R-:W-:Y:S02]  /*5950*/  CS2R R138, SRZ ;  /* 0x00000000008a7805 */ /* 0x000fe4000001ff00 */
[----:B------:R-:W-:Y:S01]  /*5960*/  CS2R R136, SRZ ;  /* 0x0000000000887805 */ /* 0x000fe2000001ff00 */
[----:B------:R-:W-:Y:S01]  /*5970*/  IMAD.MOV.U32 R101, RZ, RZ, 0x1 ;  /* 0x00000001ff657424 */ /* 0x000fe200078e00ff */
[----:B------:R3:W1:Y:S01]  /*5980*/  @P1 LDS.128 R96, [R7+0x400] ;  /* 0x0004000007601984 */ /* 0x0006620000000c00 */
[----:B------:R-:W-:Y:S03]  /*5990*/  @P1 IMAD.IADD R2, R2, 0x1, R174 ;  /* 0x0000000102021824 */ /* 0x000fe600078e02ae */
[----:B------:R3:W1:Y:S04]  /*59a0*/  @P1 LDS.128 R112, [R6+0x400] ;  /* 0x0004000006701984 */ /* 0x0006680000000c00 */
[----:B------:R3:W1:Y:S04]  /*59b0*/  @P1 LDS.128 R128, [R5+0x400] ;  /* 0x0004000005801984 */ /* 0x0006680000000c00 */
[----:B------:R3:W1:Y:S04]  /*59c0*/  @P1 LDS.128 R144, [R2+0x400] ;  /* 0x0004000002901984 */ /* 0x0006680000000c00 */
[----:B------:R3:W1:Y:S04]  /*59d0*/  @P1 LDS.128 R88, [R178+UR48+0x400] ;  /* 0x00040030b2581984 */ /* 0x0006680008000c00 */
[----:B------:R3:W1:Y:S04]  /*59e0*/  @P1 LDS.128 R104, [R177+0x400] ;  /* 0x00040000b1681984 */ /* 0x0006680000000c00 */
[----:B------:R3:W1:Y:S04]  /*59f0*/  @P1 LDS.128 R120, [R175+0x400] ;  /* 0x00040000af781984 */ /* 0x0006680000000c00 */
[----:B------:R3:W1:Y:S02]  /*5a00*/  @P1 LDS.128 R136, [R174+0x400] ;  /* 0x00040000ae881984 */ /* 0x0006640000000c00 */
.L_x_88:
[----:B------:R-:W-:Y:S05]  /*5a10*/  BSYNC B1 ;  /* 0x0000000000017941 */ /* 0x000fea0003800000 */
.L_x_87:
[----:B-1----:R-:W-:Y:S04]  /*5a20*/  SHF.R.U32.HI R3, RZ, 0x15, R80 ;  /* 0x00000015ff037819 */ /* 0x002fe80000011650 */
[----:B------:R-:W-:Y:S01]  /*5a30*/  LOP3.LUT P1, RZ, R3, 0x3, R162, 0x48, !PT ;  /* 0x0000000303ff7812 */ /* 0x000fe200078248a2 */
[----:B------:R-:W-:Y:S01]  /*5a40*/  @!UPT UIADD3 URZ, UPT, UPT, URZ, URZ, URZ ;  /* 0x000000fffffff290 */ /* 0x000fe2000fffe0ff */
[----:B----4-:R-:W-:Y:S11]  /*5a50*/  @P0 BRA `(.L_x_92) ;  /* 0x0000000000080947 */ /* 0x010ff60003800000 */
[----:B------:R-:W1:Y:S02]  /*5a60*/  SYNCS.PHASECHK.TRANS64.TRYWAIT P0, [R87+URZ+0xa0], R0 ;  /* 0x0000a000570075a7 */ /* 0x000e6400080011ff */
[----:B-1----:R-:W-:Y:S05]  /*5a70*/  @!P0 BRA `(.L_x_93) ;  /* 0x0000005800bc8947 */ /* 0x002fea0003800000 */
.L_x_92:
[----:B------:R-:W-:Y:S05]  /*5a80*/  @!P1 BRA `(.L_x_94) ;  /* 0x0000000000409947 */ /* 0x000fea0003800000 */
[----:B------:R-:W4:Y:S01]  /*5a90*/  LDCU.64 UR8, c[0x4][0x70] ;  /* 0x01000e00ff0877ac */ /* 0x000f220008000a00 */
[----:B------:R-:W-:Y:S01]  /*5aa0*/  MOV R3, 0x0 ;  /* 0x0000000000037802 */ /* 0x000fe20000000f00 */
[----:B------:R-:W-:Y:S02]  /*5ab0*/  HFMA2 R12, -RZ, RZ, 0, 5.9604644775390625e-08 ;  /* 0x00000001ff0c7431 */ /* 0x000fe400000001ff */
[----:B------:R-:W-:Y:S02]  /*5ac0*/  IMAD.MOV.U32 R8, RZ, RZ, 0x192 ;  /* 0x00000192ff087424 */ /* 0x000fe400078e00ff */
[----:B------:R-:W-:Y:S01]  /*5ad0*/  IMAD.MOV.U32 R13, RZ, RZ, RZ ;  /* 0x000000ffff0d7224 */ /* 0x000fe200078e00ff */
[----:B------:R-:W5:Y:S01]  /*5ae0*/  LDCU.64 UR6, c[0x4][0x78] ;  /* 0x01000f00ff0677ac */ /* 0x000f620008000a00 */
[----:B---3--:R-:W3:Y:S01]  /*5af0*/  LDC.64 R2, c[0x4][R3] ;  /* 0x0100000003027b82 */ /* 0x008ee20000000a00 */
[----:B------:R-:W1:Y:S01]  /*5b00*/  LDCU.64 UR4, c[0x4][0x10] ;  /* 0x01000200ff0477ac */ /* 0x000e620008000a00 */
[----:B----4-:R-:W-:Y:S01]  /*5b10*/  MOV R5, UR9 ;  /* 0x0000000900057c02 */ /* 0x010fe20008000f00 */
[----:B------:R-:W-:Y:S01]  /*5b20*/  IMAD.U32 R4, RZ, RZ, UR8 ;  /* 0x00000008ff047e24 */ /* 0x000fe2000f8e00ff */
[----:B-----5:R-:W-:Y:S01]  /*5b30*/  MOV R7, UR7 ;  /* 0x0000000700077c02 */ /* 0x020fe20008000f00 */
[----:B------:R-:W-:Y:S01]  /*5b40*/  IMAD.U32 R6, RZ, RZ, UR6 ;  /* 0x00000006ff067e24 */ /* 0x000fe2000f8e00ff */
[----:B-1----:R-:W-:Y:S01]  /*5b50*/  MOV R11, UR5 ;  /* 0x00000005000b7c02 */ /* 0x002fe20008000f00 */
[----:B------:R-:W-:Y:S02]  /*5b60*/  IMAD.U32 R10, RZ, RZ, UR4 ;  /* 0x00000004ff0a7e24 */ /* 0x000fe4000f8e00ff */
[----:B------:R-:W-:Y:S07]  /*5b70*/  LEPC R20, `(.L_x_94) ;  /* 0x000000001014794e */ /* 0x000fee0000000000 */
[----:B--23--:R-:W-:Y:S05]  /*5b80*/  CALL.ABS.NOINC R2 ;  /* 0x0000000002007343 */ /* 0x00cfea0003c00000 */
.L_x_94:
[----:B------:R-:W-:Y:S05]  /*5b90*/  WARPSYNC.ALL ;  /* 0x0000000000007948 */ /* 0x000fea0003800000 */
[----:B------:R-:W-:Y:S01]  /*5ba0*/  R2UR UR4, R80 ;  /* 0x00000000500472ca */ /* 0x000fe200000e0000 */
[--C-:B------:R-:W-:Y:S01]  /*5bb0*/  HADD2.F32 R82, -RZ, R88.reuse.H0_H0 ;  /* 0x20000058ff527230 */ /* 0x100fe20000004100 */
[----:B------:R-:W-:Y:S01]  /*5bc0*/  MOV R110, 0xfffffff0 ;  /* 0xfffffff0006e7802 */ /* 0x000fe20000000f00 */
[----:B------:R-:W-:Y:S01]  /*5bd0*/  HADD2.F32 R83, -RZ, R88.H1_H1 ;  /* 0x30000058ff537230 */ /* 0x000fe20000004100 */
[----:B------:R-:W-:Y:S01]  /*5be0*/  ISETP.NE.U32.AND P6, PT, R161, 0x1, PT ;  /* 0x00000001a100780c */ /* 0x000fe20003fc5070 */
[----:B------:R-:W-:Y:S01]  /*5bf0*/  HADD2.F32 R84, -RZ, R89.H1_H1 ;  /* 0x30000059ff547230 */ /* 0x000fe20000004100 */
[----:B------:R-:W-:Y:S01]  /*5c00*/  ISETP.NE.AND P0, PT, R170, RZ, PT ;  /* 0x000000ffaa00720c */ /* 0x000fe20003f05270 */
[--C-:B------:R-:W-:Y:S01]  /*5c10*/  HADD2.F32 R85, -RZ, R107.reuse.H0_H0 ;  /* 0x2000006bff557230 */ /* 0x100fe20000004100 */
[----:B------:R-:W-:Y:S01]  /*5c20*/  SEL R110, R110, 0x10, !P6 ;  /* 0x000000106e6e7807 */ /* 0x000fe20007000000 */
[----:B------:R-:W-:Y:S01]  /*5c30*/  HADD2.F32 R86, -RZ, R107.H1_H1 ;  /* 0x3000006bff567230 */ /* 0x000fe20000004100 */
[----:B------:R-:W-:Y:S02]  /*5c40*/  BSSY.RECONVERGENT B0, `(.L_x_95) ;  /* 0x00000fb000007945 */ /* 0x000fe40003800200 */
[----:B------:R-:W-:Y:S01]  /*5c50*/  IADD3 R179, PT, PT, R179, R110, RZ ;  /* 0x0000006eb3b37210 */ /* 0x000fe20007ffe0ff */
[----:B---3--:R-:W1:Y:S01]  /*5c60*/  LDTM.x64 R4, tmem[UR4] ;  /* 0x00000004000479ee */ /* 0x008e620008340000 */
[C---:B------:R-:W-:Y:S02]  /*5c70*/  IADD3 R180, PT, PT, R110.reuse, R177, RZ ;  /* 0x000000b16eb47210 */ /* 0x040fe40007ffe0ff */
[C---:B------:R-:W-:Y:S02]  /*5c80*/  IADD3 R182, PT, PT, R110.reuse, R175, RZ ;  /* 0x000000af6eb67210 */ /* 0x040fe40007ffe0ff */
[----:B------:R-:W-:Y:S01]  /*5c90*/  IADD3 R181, PT, PT, R110, R174, RZ ;  /* 0x000000ae6eb57210 */ /* 0x000fe20007ffe0ff */
[C---:B-12---:R-:W-:Y:S01]  /*5ca0*/  FMUL R0, R78.reuse, R4 ;  /* 0x000000044e007220 */ /* 0x046fe20000400000 */
[C---:B------:R-:W-:Y:S01]  /*5cb0*/  FMUL R2, R78.reuse, R5 ;  /* 0x000000054e027220 */ /* 0x040fe20000400000 */
[C---:B------:R-:W-:Y:S01]  /*5cc0*/  FMUL R3, R78.reuse, R6 ;  /* 0x000000064e037220 */ /* 0x040fe20000400000 */
[C---:B------:R-:W-:Y:S01]  /*5cd0*/  FMUL R7, R78.reuse, R7 ;  /* 0x000000074e077220 */ /* 0x040fe20000400000 */
[C---:B------:R-:W-:Y:S01]  /*5ce0*/  FFMA R0, R81.reuse, R82, R0 ;  /* 0x0000005251007223 */ /* 0x040fe20000000000 */
[----:B------:R-:W-:Y:S02]  /*5cf0*/  HADD2.F32 R82, -RZ, R89.H0_H0 ;  /* 0x20000059ff527230 */ /* 0x000fe40000004100 */
[C---:B------:R-:W-:Y:S01]  /*5d00*/  FFMA R2, R81.reuse, R83, R2 ;  /* 0x0000005351027223 */ /* 0x040fe20000000002 */
[--C-:B------:R-:W-:Y:S02]  /*5d10*/  HADD2.F32 R83, -RZ, R90.reuse.H0_H0 ;  /* 0x2000005aff537230 */ /* 0x100fe40000004100 */
[C---:B------:R-:W-:Y:S01]  /*5d20*/  FMUL R4, R78.reuse, R8 ;  /* 0x000000084e047220 */ /* 0x040fe20000400000 */
[----:B------:R-:W-:Y:S01]  /*5d30*/  FMUL R5, R78, R9 ;  /* 0x000000094e057220 */ /* 0x000fe20000400000 */
[C---:B------:R-:W-:Y:S01]  /*5d40*/  FFMA R3, R81.reuse, R82, R3 ;  /* 0x0000005251037223 */ /* 0x040fe20000000003 */
[----:B------:R-:W-:Y:S01]  /*5d50*/  HADD2.F32 R82, -RZ, R90.H1_H1 ;  /* 0x3000005aff527230 */ /* 0x000fe20000004100 */
[----:B------:R-:W-:Y:S01]  /*5d60*/  F2FP.F16.F32.PACK_AB R92, R2, R0 ;  /* 0x00000000025c723e */ /* 0x000fe200000000ff */
[C---:B------:R-:W-:Y:S01]  /*5d70*/  FFMA R7, R81.reuse, R84, R7 ;  /* 0x0000005451077223 */ /* 0x040fe20000000007 */
[C---:B------:R-:W-:Y:S01]  /*5d80*/  FFMA R4, R81.reuse, R83, R4 ;  /* 0x0000005351047223 */ /* 0x040fe20000000004 */
[--C-:B------:R-:W-:Y:S02]  /*5d90*/  HADD2.F32 R83, -RZ, R91.reuse.H0_H0 ;  /* 0x2000005bff537230 */ /* 0x100fe40000004100 */
[----:B------:R-:W-:Y:S01]  /*5da0*/  FFMA R5, R81, R82, R5 ;  /* 0x0000005251057223 */ /* 0x000fe20000000005 */
[C---:B------:R-:W-:Y:S01]  /*5db0*/  FMUL R6, R78.reuse, R10 ;  /* 0x0000000a4e067220 */ /* 0x040fe20000400000 */
[----:B------:R-:W-:Y:S01]  /*5dc0*/  HADD2.F32 R82, -RZ, R91.H1_H1 ;  /* 0x3000005bff527230 */ /* 0x000fe20000004100 */
[----:B------:R-:W-:Y:S01]  /*5dd0*/  F2FP.F16.F32.PACK_AB R93, R7, R3 ;  /* 0x00000003075d723e */ /* 0x000fe200000000ff */
[C---:B------:R-:W-:Y:S01]  /*5de0*/  FMUL R11, R78.reuse, R11 ;  /* 0x0000000b4e0b7220 */ /* 0x040fe20000400000 */
[----:B------:R-:W-:Y:S01]  /*5df0*/  F2FP.F16.F32.PACK_AB R94, R5, R4 ;  /* 0x00000004055e723e */ /* 0x000fe200000000ff */
[C---:B------:R-:W-:Y:S01]  /*5e00*/  FFMA R6, R81.reuse, R83, R6 ;  /* 0x0000005351067223 */ /* 0x040fe20000000006 */
[C---:B------:R-:W-:Y:S01]  /*5e10*/  FMUL R8, R78.reuse, R12 ;  /* 0x0000000c4e087220 */ /* 0x040fe20000400000 */
[----:B------:R-:W-:Y:S01]  /*5e20*/  FFMA R11, R81, R82, R11 ;  /* 0x00000052510b7223 */ /* 0x000fe2000000000b */
[--C-:B------:R-:W-:Y:S02]  /*5e30*/  HADD2.F32 R82, -RZ, R96.reuse.H0_H0 ;  /* 0x20000060ff527230 */ /* 0x100fe40000004100 */
[C---:B------:R-:W-:Y:S01]  /*5e40*/  FMUL R9, R78.reuse, R13 ;  /* 0x0000000d4e097220 */ /* 0x040fe20000400000 */
[----:B------:R-:W-:Y:S02]  /*5e50*/  HADD2.F32 R84, -RZ, R96.H1_H1 ;  /* 0x30000060ff547230 */ /* 0x000fe40000004100 */
[C---:B------:R-:W-:Y:S01]  /*5e60*/  FMUL R10, R78.reuse, R14 ;  /* 0x0000000e4e0a7220 */ /* 0x040fe20000400000 */
[--C-:B------:R-:W-:Y:S01]  /*5e70*/  HADD2.F32 R83, -RZ, R97.reuse.H0_H0 ;  /* 0x20000061ff537230 */ /* 0x100fe20000004100 */
[----:B------:R-:W-:Y:S01]  /*5e80*/  F2FP.F16.F32.PACK_AB R95, R11, R6 ;  /* 0x000000060b5f723e */ /* 0x000fe200000000ff */
[C---:B------:R-:W-:Y:S01]  /*5e90*/  FFMA R8, R81.reuse, R82, R8 ;  /* 0x0000005251087223 */ /* 0x040fe20000000008 */
[----:B------:R-:W-:Y:S02]  /*5ea0*/  HADD2.F32 R82, -RZ, R97.H1_H1 ;  /* 0x30000061ff527230 */ /* 0x000fe40000004100 */
[C---:B------:R-:W-:Y:S01]  /*5eb0*/  FFMA R9, R81.reuse, R84, R9 ;  /* 0x0000005451097223 */ /* 0x040fe20000000009 */
[----:B------:R-:W-:Y:S01]  /*5ec0*/  FFMA R10, R81, R83, R10 ;  /* 0x00000053510a7223 */ /* 0x000fe2000000000a */
[----:B------:R1:W-:Y:S01]  /*5ed0*/  STS.128 [R178+UR48+0x400], R92 ;  /* 0x0004005cb2007988 */ /* 0x0003e20008000c30 */
[C---:B------:R-:W-:Y:S01]  /*5ee0*/  FMUL R15, R78.reuse, R15 ;  /* 0x0000000f4e0f7220 */ /* 0x040fe20000400000 */
[--C-:B------:R-:W-:Y:S01]  /*5ef0*/  HADD2.F32 R83, -RZ, R98.reuse.H0_H0 ;  /* 0x20000062ff537230 */ /* 0x100fe20000004100 */
[----:B------:R-:W-:Y:S01]  /*5f00*/  F2FP.F16.F32.PACK_AB R116, R9, R8 ;  /* 0x000000080974723e */ /* 0x000fe200000000ff */
[----:B------:R-:W-:Y:S02]  /*5f10*/  HADD2.F32 R84, -RZ, R98.H1_H1 ;  /* 0x30000062ff547230 */ /* 0x000fe40000004100 */
[----:B------:R-:W-:Y:S01]  /*5f20*/  FFMA R15, R81, R82, R15 ;  /* 0x00000052510f7223 */ /* 0x000fe2000000000f */
[C---:B------:R-:W-:Y:S01]  /*5f30*/  FMUL R12, R78.reuse, R16 ;  /* 0x000000104e0c7220 */ /* 0x040fe20000400000 */
[C---:B------:R-:W-:Y:S01]  /*5f40*/  FMUL R13, R78.reuse, R17 ;  /* 0x000000114e0d7220 */ /* 0x040fe20000400000 */
[--C-:B------:R-:W-:Y:S02]  /*5f50*/  HADD2.F32 R82, -RZ, R99.reuse.H0_H0 ;  /* 0x20000063ff527230 */ /* 0x100fe40000004100 */
[C---:B------:R-:W-:Y:S01]  /*5f60*/  FMUL R14, R78.reuse, R18 ;  /* 0x000000124e0e7220 */ /* 0x040fe20000400000 */
[----:B------:R-:W-:Y:S01]  /*5f70*/  F2FP.F16.F32.PACK_AB R117, R15, R10 ;  /* 0x0000000a0f75723e */ /* 0x000fe200000000ff */
[C---:B------:R-:W-:Y:S01]  /*5f80*/  FFMA R12, R81.reuse, R83, R12 ;  /* 0x00000053510c7223 */ /* 0x040fe2000000000c */
[C---:B------:R-:W-:Y:S01]  /*5f90*/  FFMA R13, R81.reuse, R84, R13 ;  /* 0x00000054510d7223 */ /* 0x040fe2000000000d */
[----:B------:R-:W-:Y:S01]  /*5fa0*/  FFMA R14, R81, R82, R14 ;  /* 0x00000052510e7223 */ /* 0x000fe2000000000e */
[----:B------:R-:W-:Y:S02]  /*5fb0*/  HADD2.F32 R84, -RZ, R99.H1_H1 ;  /* 0x30000063ff547230 */ /* 0x000fe40000004100 */
[C---:B------:R-:W-:Y:S01]  /*5fc0*/  FMUL R19, R78.reuse, R19 ;  /* 0x000000134e137220 */ /* 0x040fe20000400000 */
[--C-:B------:R-:W-:Y:S01]  /*5fd0*/  HADD2.F32 R82, -RZ, R104.reuse.H0_H0 ;  /* 0x20000068ff527230 */ /* 0x100fe20000004100 */
[----:B------:R-:W-:Y:S01]  /*5fe0*/  F2FP.F16.F32.PACK_AB R118, R13, R12 ;  /* 0x0000000c0d76723e */ /* 0x000fe200000000ff */
[C---:B------:R-:W-:Y:S01]  /*5ff0*/  FMUL R16, R78.reuse, R20 ;  /* 0x000000144e107220 */ /* 0x040fe20000400000 */
[C---:B------:R-:W-:Y:S01]  /*6000*/  FFMA R19, R81.reuse, R84, R19 ;  /* 0x0000005451137223 */ /* 0x040fe20000000013 */
[----:B------:R-:W-:Y:S02]  /*6010*/  HADD2.F32 R84, -RZ, R104.H1_H1 ;  /* 0x30000068ff547230 */ /* 0x000fe40000004100 */
[C---:B------:R-:W-:Y:S01]  /*6020*/  FMUL R17, R78.reuse, R21 ;  /* 0x000000154e117220 */ /* 0x040fe20000400000 */
[----:B------:R-:W-:Y:S01]  /*6030*/  FFMA R16, R81, R82, R16 ;  /* 0x0000005251107223 */ /* 0x000fe20000000010 */
[--C-:B------:R-:W-:Y:S01]  /*6040*/  HADD2.F32 R82, -RZ, R105.reuse.H0_H0 ;  /* 0x20000069ff527230 */ /* 0x100fe20000004100 */
[----:B------:R-:W-:Y:S01]  /*6050*/  F2FP.F16.F32.PACK_AB R119, R19, R14 ;  /* 0x0000000e1377723e */ /* 0x000fe200000000ff */
[----:B------:R-:W-:Y:S01]  /*6060*/  FFMA R17, R81, R84, R17 ;  /* 0x0000005451117223 */ /* 0x000fe20000000011 */
[C---:B------:R-:W-:Y:S01]  /*6070*/  FMUL R18, R78.reuse, R22 ;  /* 0x000000164e127220 */ /* 0x040fe20000400000 */
[C---:B------:R-:W-:Y:S01]  /*6080*/  FMUL R23, R78.reuse, R23 ;  /* 0x000000174e177220 */ /* 0x040fe20000400000 */
[--C-:B------:R-:W-:Y:S01]  /*6090*/  HADD2.F32 R83, -RZ, R106.reuse.H0_H0 ;  /* 0x2000006aff537230 */ /* 0x100fe20000004100 */
[----:B------:R2:W-:Y:S01]  /*60a0*/  STS.128 [R179+0x400], R116 ;  /* 0x00040074b3007388 */ /* 0x0005e20000000c00 */
[----:B------:R-:W-:Y:S01]  /*60b0*/  F2FP.F16.F32.PACK_AB R124, R17, R16 ;  /* 0x00000010117c723e */ /* 0x000fe200000000ff */
[C---:B------:R-:W-:Y:S01]  /*60c0*/  FFMA R18, R81.reuse, R82, R18 ;  /* 0x0000005251127223 */ /* 0x040fe20000000012 */
[----:B------:R-:W-:Y:S02]  /*60d0*/  HADD2.F32 R82, -RZ, R105.H1_H1 ;  /* 0x30000069ff527230 */ /* 0x000fe40000004100 */
[C---:B------:R-:W-:Y:S01]  /*60e0*/  FMUL R20, R78.reuse, R24 ;  /* 0x000000184e147220 */ /* 0x040fe20000400000 */
[----:B------:R-:W-:Y:S02]  /*60f0*/  HADD2.F32 R84, -RZ, R106.H1_H1 ;  /* 0x3000006aff547230 */ /* 0x000fe40000004100 */
[C---:B------:R-:W-:Y:S01]  /*6100*/  FMUL R21, R78.reuse, R25 ;  /* 0x000000194e157220 */ /* 0x040fe20000400000 */
[C---:B------:R-:W-:Y:S01]  /*6110*/  FMUL R22, R78.reuse, R26 ;  /* 0x0000001a4e167220 */ /* 0x040fe20000400000 */
[C---:B------:R-:W-:Y:S01]  /*6120*/  FFMA R23, R81.reuse, R82, R23 ;  /* 0x0000005251177223 */ /* 0x040fe20000000017 */
[C---:B------:R-:W-:Y:S01]  /*6130*/  FFMA R20, R81.reuse, R83, R20 ;  /* 0x0000005351147223 */ /* 0x040fe20000000014 */
[C---:B------:R-:W-:Y:S01]  /*6140*/  FFMA R21, R81.reuse, R84, R21 ;  /* 0x0000005451157223 */ /* 0x040fe20000000015 */
[----:B------:R-:W-:Y:S01]  /*6150*/  FFMA R22, R81, R85, R22 ;  /* 0x0000005551167223 */ /* 0x000fe20000000016 */
[C---:B------:R-:W-:Y:S01]  /*6160*/  FMUL R27, R78.reuse, R27 ;  /* 0x0000001b4e1b7220 */ /* 0x040fe20000400000 */
[--C-:B------:R-:W-:Y:S01]  /*6170*/  HADD2.F32 R82, -RZ, R112.reuse.H0_H0 ;  /* 0x20000070ff527230 */ /* 0x100fe20000004100 */
[----:B------:R-:W-:Y:S01]  /*6180*/  F2FP.F16.F32.PACK_AB R125, R23, R18 ;  /* 0x00000012177d723e */ /* 0x000fe200000000ff */
[C---:B------:R-:W-:Y:S01]  /*6190*/  FMUL R24, R78.reuse, R28 ;  /* 0x0000001c4e187220 */ /* 0x040fe20000400000 */
[----:B------:R-:W-:Y:S01]  /*61a0*/  F2FP.F16.F32.PACK_AB R126, R21, R20 ;  /* 0x00000014157e723e */ /* 0x000fe200000000ff */
[C---:B------:R-:W-:Y:S01]  /*61b0*/  FFMA R27, R81.reuse, R86, R27 ;  /* 0x00000056511b7223 */ /* 0x040fe2000000001b */
[----:B------:R-:W-:Y:S02]  /*61c0*/  HADD2.F32 R84, -RZ, R112.H1_H1 ;  /* 0x30000070ff547230 */ /* 0x000fe40000004100 */
[----:B------:R-:W-:Y:S01]  /*61d0*/  FFMA R24, R81, R82, R24 ;  /* 0x0000005251187223 */ /* 0x000fe20000000018 */
[C---:B------:R-:W-:Y:S01]  /*61e0*/  FMUL R25, R78.reuse, R29 ;  /* 0x0000001d4e197220 */ /* 0x040fe20000400000 */
[--C-:B------:R-:W-:Y:S01]  /*61f0*/  HADD2.F32 R83, -RZ, R113.reuse.H0_H0 ;  /* 0x20000071ff537230 */ /* 0x100fe20000004100 */
[----:B------:R-:W-:Y:S01]  /*6200*/  F2FP.F16.F32.PACK_AB R127, R27, R22 ;  /* 0x000000161b7f723e */ /* 0x000fe200000000ff */
[C---:B------:R-:W-:Y:S01]  /*6210*/  FMUL R26, R78.reuse, R30 ;  /* 0x0000001e4e1a7220 */ /* 0x040fe20000400000 */
[----:B------:R-:W-:Y:S02]  /*6220*/  HADD2.F32 R82, -RZ, R113.H1_H1 ;  /* 0x30000071ff527230 */ /* 0x000fe40000004100 */
[C---:B------:R-:W-:Y:S01]  /*6230*/  FFMA R25, R81.reuse, R84, R25 ;  /* 0x0000005451197223 */ /* 0x040fe20000000019 */
[C---:B------:R-:W-:Y:S01]  /*6240*/  FMUL R31, R78.reuse, R31 ;  /* 0x0000001f4e1f7220 */ /* 0x040fe20000400000 */
[----:B------:R3:W-:Y:S01]  /*6250*/  STS.128 [R177+0x400], R124 ;  /* 0x0004007cb1007388 */ /* 0x0007e20000000c00 */
[----:B------:R-:W-:Y:S01]  /*6260*/  FFMA R26, R81, R83, R26 ;  /* 0x00000053511a7223 */ /* 0x000fe2000000001a */
[--C-:B------:R-:W-:Y:S01]  /*6270*/  HADD2.F32 R83, -RZ, R114.reuse.H0_H0 ;  /* 0x20000072ff537230 */ /* 0x100fe20000004100 */
[----:B-1----:R-:W-:Y:S01]  /*6280*/  F2FP.F16.F32.PACK_AB R92, R25, R24 ;  /* 0x00000018195c723e */ /* 0x002fe200000000ff */
[----:B------:R-:W-:Y:S01]  /*6290*/  FFMA R31, R81, R82, R31 ;  /* 0x00000052511f7223 */ /* 0x000fe2000000001f */
[C---:B------:R-:W-:Y:S01]  /*62a0*/  FMUL R28, R78.reuse, R32 ;  /* 0x000000204e1c7220 */ /* 0x040fe20000400000 */
[----:B------:R-:W-:Y:S02]  /*62b0*/  HADD2.F32 R82, -RZ, R114.H1_H1 ;  /* 0x30000072ff527230 */ /* 0x000fe40000004100 */
[C---:B------:R-:W-:Y:S01]  /*62c0*/  FMUL R29, R78.reuse, R33 ;  /* 0x000000214e1d7220 */ /* 0x040fe20000400000 */
[--C-:B------:R-:W-:Y:S01]  /*62d0*/  HADD2.F32 R85, -RZ, R115.reuse.H0_H0 ;  /* 0x20000073ff557230 */ /* 0x100fe20000004100 */
[----:B------:R-:W-:Y:S01]  /*62e0*/  F2FP.F16.F32.PACK_AB R93, R31, R26 ;  /* 0x0000001a1f5d723e */ /* 0x000fe200000000ff */
[C---:B------:R-:W-:Y:S01]  /*62f0*/  FFMA R28, R81.reuse, R83, R28 ;  /* 0x00000053511c7223 */ /* 0x040fe2000000001c */
        /* <DEDUP_REMOVED lines=16> */
[----:B------:R-:W-:Y:S01]  /*6400*/  HADD2.F32 R82, -RZ, R121.H1_H1 ;  /* 0x30000079ff527230 */ /* 0x000fe20000004100 */
[----:B------:R1:W-:Y:S01]  /*6410*/  STS.128 [R180+0x400], R92 ;  /* 0x0004005cb4007388 */ /* 0x0003e20000000c00 */
[C---:B------:R-:W-:Y:S01]  /*6420*/  FMUL R39, R78.reuse, R39 ;  /* 0x000000274e277220 */ /* 0x040fe20000400000 */
[----:B--2---:R-:W-:Y:S01]  /*6430*/  F2FP.F16.F32.PACK_AB R116, R33, R32 ;  /* 0x000000202174723e */ /* 0x004fe200000000ff */
[C---:B------:R-:W-:Y:S01]  /*6440*/  FFMA R34, R81.reuse, R83, R34 ;  /* 0x0000005351227223 */ /* 0x040fe20000000022 */
[--C-:B------:R-:W-:Y:S02]  /*6450*/  HADD2.F32 R83, -RZ, R122.reuse.H0_H0 ;  /* 0x2000007aff537230 */ /* 0x100fe40000004100 */
        /* <DEDUP_REMOVED lines=26> */
[----:B---3--:R-:W-:Y:S01]  /*6600*/  F2FP.F16.F32.PACK_AB R124, R41, R40 ;  /* 0x00000028297c723e */ /* 0x008fe200000000ff */
        /* <DEDUP_REMOVED lines=9> */
[C---:B------:R-:W-:Y:S01]  /*66a0*/  FFMA R45, R81.reuse, R84, R45 ;  /* 0x00000054512d7223 */ /* 0x040fe2000000002d */
[C---:B------:R-:W-:Y:S01]  /*66b0*/  FMUL R46, R78.reuse, R50 ;  /* 0x000000324e2e7220 */ /* 0x040fe20000400000 */
[----:B------:R-:W-:Y:S02]  /*66c0*/  HADD2.F32 R82, -RZ, R131.H1_H1 ;  /* 0x30000083ff527230 */ /* 0x000fe40000004100 */
[C---:B------:R-:W-:Y:S01]  /*66d0*/  FMUL R51, R78.reuse, R51 ;  /* 0x000000334e337220 */ /* 0x040fe20000400000 */
[C---:B------:R-:W-:Y:S01]  /*66e0*/  FMUL R48, R78.reuse, R52 ;  /* 0x000000344e307220 */ /* 0x040fe20000400000 */
[C---:B------:R-:W-:Y:S01]  /*66f0*/  FFMA R46, R81.reuse, R83, R46 ;  /* 0x00000053512e7223 */ /* 0x040fe2000000002e */
[--C-:B------:R-:W-:Y:S02]  /*6700*/  HADD2.F32 R83, -RZ, R136.reuse.H0_H0 ;  /* 0x20000088ff537230 */ /* 0x100fe40000004100 */
[C---:B------:R-:W-:Y:S01]  /*6710*/  FFMA R51, R81.reuse, R82, R51 ;  /* 0x0000005251337223 */ /* 0x040fe20000000033 */
[----:B------:R-:W-:Y:S02]  /*6720*/  HADD2.F32 R84, -RZ, R136.H1_H1 ;  /* 0x30000088ff547230 */ /* 0x000fe40000004100 */
[C---:B------:R-:W-:Y:S01]  /*6730*/  FMUL R49, R78.reuse, R53 ;  /* 0x000000354e317220 */ /* 0x040fe20000400000 */
[--C-:B------:R-:W-:Y:S02]  /*6740*/  HADD2.F32 R85, -RZ, R137.reuse.H0_H0 ;  /* 0x20000089ff557230 */ /* 0x100fe40000004100 */
[C---:B------:R-:W-:Y:S01]  /*6750*/  FMUL R50, R78.reuse, R54 ;  /* 0x000000364e327220 */ /* 0x040fe20000400000 */
[----:B------:R-:W-:Y:S02]  /*6760*/  HADD2.F32 R82, -RZ, R137.H1_H1 ;  /* 0x30000089ff527230 */ /* 0x000fe40000004100 */
[C---:B------:R-:W-:Y:S01]  /*6770*/  FMUL R55, R78.reuse, R55 ;  /* 0x000000374e377220 */ /* 0x040fe20000400000 */
[C---:B------:R-:W-:Y:S01]  /*6780*/  FFMA R48, R81.reuse, R83, R48 ;  /* 0x0000005351307223 */ /* 0x040fe20000000030 */
[C---:B------:R-:W-:Y:S01]  /*6790*/  FFMA R49, R81.reuse, R84, R49 ;  /* 0x0000005451317223 */ /* 0x040fe20000000031 */
[C---:B------:R-:W-:Y:S01]  /*67a0*/  FFMA R50, R81.reuse, R85, R50 ;  /* 0x0000005551327223 */ /* 0x040fe20000000032 */
[C---:B------:R-:W-:Y:S01]  /*67b0*/  FFMA R55, R81.reuse, R82, R55 ;  /* 0x0000005251377223 */ /* 0x040fe20000000037 */
[--C-:B------:R-:W-:Y:S02]  /*67c0*/  HADD2.F32 R83, -RZ, R138.reuse.H0_H0 ;  /* 0x2000008aff537230 */ /* 0x100fe40000004100 */
[C---:B------:R-:W-:Y:S01]  /*67d0*/  FMUL R52, R78.reuse, R56 ;  /* 0x000000384e347220 */ /* 0x040fe20000400000 */
        /* <DEDUP_REMOVED lines=9> */
[----:B------:R-:W-:Y:S01]  /*6870*/  FFMA R59, R81, R84, R59 ;  /* 0x00000054513b7223 */ /* 0x000fe2000000003b */
[--C-:B------:R-:W-:Y:S02]  /*6880*/  HADD2.F32 R82, -RZ, R144.reuse.H0_H0 ;  /* 0x20000090ff527230 */ /* 0x100fe40000004100 */
[C---:B------:R-:W-:Y:S01]  /*6890*/  FMUL R56, R78.reuse, R60 ;  /* 0x0000003c4e387220 */ /* 0x040fe20000400000 */
[----:B------:R-:W-:Y:S02]  /*68a0*/  HADD2.F32 R84, -RZ, R144.H1_H1 ;  /* 0x30000090ff547230 */ /* 0x000fe40000004100 */
[C---:B------:R-:W-:Y:S01]  /*68b0*/  FMUL R57, R78.reuse, R61 ;  /* 0x0000003d4e397220 */ /* 0x040fe20000400000 */
[--C-:B------:R-:W-:Y:S02]  /*68c0*/  HADD2.F32 R83, -RZ, R145.reuse.H0_H0 ;  /* 0x20000091ff537230 */ /* 0x100fe40000004100 */
[C---:B------:R-:W-:Y:S01]  /*68d0*/  FMUL R58, R78.reuse, R62 ;  /* 0x0000003e4e3a7220 */ /* 0x040fe20000400000 */
[----:B------:R-:W-:Y:S01]  /*68e0*/  F2FP.F16.F32.PACK_AB R126, R45, R44 ;  /* 0x0000002c2d7e723e */ /* 0x000fe200000000ff */
[----:B------:R-:W-:Y:S01]  /*68f0*/  FFMA R56, R81, R82, R56 ;  /* 0x0000005251387223 */ /* 0x000fe20000000038 */
[----:B------:R-:W-:Y:S01]  /*6900*/  F2FP.F16.F32.PACK_AB R127, R51, R46 ;  /* 0x0000002e337f723e */ /* 0x000fe200000000ff */
[C---:B------:R-:W-:Y:S01]  /*6910*/  FFMA R57, R81.reuse, R84, R57 ;  /* 0x0000005451397223 */ /* 0x040fe20000000039 */
[C---:B------:R-:W-:Y:S01]  /*6920*/  FFMA R58, R81.reuse, R83, R58 ;  /* 0x00000053513a7223 */ /* 0x040fe2000000003a */
[----:B------:R-:W-:Y:S02]  /*6930*/  HADD2.F32 R82, -RZ, R145.H1_H1 ;  /* 0x30000091ff527230 */ /* 0x000fe40000004100 */
[C---:B------:R-:W-:Y:S01]  /*6940*/  FMUL R63, R78.reuse, R63 ;  /* 0x0000003f4e3f7220 */ /* 0x040fe20000400000 */
[----:B------:R1:W-:Y:S01]  /*6950*/  STS.128 [R182+0x400], R124 ;  /* 0x0004007cb6007388 */ /* 0x0003e20000000c00 */
[--C-:B------:R-:W-:Y:S02]  /*6960*/  HADD2.F32 R83, -RZ, R146.reuse.H0_H0 ;  /* 0x20000092ff537230 */ /* 0x100fe40000004100 */
[C---:B------:R-:W-:Y:S01]  /*6970*/  FMUL R60, R78.reuse, R64 ;  /* 0x000000404e3c7220 */ /* 0x040fe20000400000 */
[----:B------:R-:W-:Y:S02]  /*6980*/  HADD2.F32 R84, -RZ, R146.H1_H1 ;  /* 0x30000092ff547230 */ /* 0x000fe40000004100 */
[C---:B------:R-:W-:Y:S01]  /*6990*/  FMUL R61, R78.reuse, R65 ;  /* 0x000000414e3d7220 */ /* 0x040fe20000400000 */
[--C-:B------:R-:W-:Y:S02]  /*69a0*/  HADD2.F32 R85, -RZ, R147.reuse.H0_H0 ;  /* 0x20000093ff557230 */ /* 0x100fe40000004100 */
[C---:B------:R-:W-:Y:S01]  /*69b0*/  FMUL R62, R78.reuse, R66 ;  /* 0x000000424e3e7220 */ /* 0x040fe20000400000 */
[----:B------:R-:W-:Y:S02]  /*69c0*/  HADD2.F32 R86, -RZ, R147.H1_H1 ;  /* 0x30000093ff567230 */ /* 0x000fe40000004100 */
[----:B------:R-:W-:Y:S01]  /*69d0*/  FFMA R63, R81, R82, R63 ;  /* 0x00000052513f7223 */ /* 0x000fe2000000003f */
[----:B------:R-:W-:Y:S01]  /*69e0*/  FMUL R67, R78, R67 ;  /* 0x000000434e437220 */ /* 0x000fe20000400000 */
[----:B------:R-:W-:Y:S01]  /*69f0*/  F2FP.F16.F32.PACK_AB R132, R49, R48 ;  /* 0x000000303184723e */ /* 0x000fe200000000ff */
[----:B------:R-:W-:Y:S01]  /*6a00*/  FFMA R60, R81, R83, R60 ;  /* 0x00000053513c7223 */ /* 0x000fe2000000003c */
[----:B------:R-:W-:Y:S01]  /*6a10*/  F2FP.F16.F32.PACK_AB R133, R55, R50 ;  /* 0x000000323785723e */ /* 0x000fe200000000ff */
[----:B------:R-:W-:Y:S01]  /*6a20*/  FFMA R61, R81, R84, R61 ;  /* 0x00000054513d7223 */ /* 0x000fe2000000003d */
[----:B------:R-:W-:Y:S01]  /*6a30*/  F2FP.F16.F32.PACK_AB R134, R53, R52 ;  /* 0x000000343586723e */ /* 0x000fe200000000ff */
[----:B------:R-:W-:Y:S01]  /*6a40*/  FFMA R62, R81, R85, R62 ;  /* 0x00000055513e7223 */ /* 0x000fe2000000003e */
[----:B------:R-:W-:Y:S01]  /*6a50*/  F2FP.F16.F32.PACK_AB R135, R59, R54 ;  /* 0x000000363b87723e */ /* 0x000fe200000000ff */
[----:B------:R-:W-:Y:S01]  /*6a60*/  FFMA R67, R81, R86, R67 ;  /* 0x0000005651437223 */ /* 0x000fe20000000043 */
[----:B------:R-:W-:Y:S02]  /*6a70*/  F2FP.F16.F32.PACK_AB R140, R57, R56 ;  /* 0x00000038398c723e */ /* 0x000fe400000000ff */
[----:B------:R-:W-:Y:S01]  /*6a80*/  F2FP.F16.F32.PACK_AB R141, R63, R58 ;  /* 0x0000003a3f8d723e */ /* 0x000fe200000000ff */
[----:B------:R1:W-:Y:S01]  /*6a90*/  STS.128 [R174+0x400], R132 ;  /* 0x00040084ae007388 */ /* 0x0003e20000000c00 */
[----:B------:R-:W-:Y:S02]  /*6aa0*/  F2FP.F16.F32.PACK_AB R142, R61, R60 ;  /* 0x0000003c3d8e723e */ /* 0x000fe400000000ff */
[----:B------:R-:W-:Y:S05]  /*6ab0*/  F2FP.F16.F32.PACK_AB R143, R67, R62 ;  /* 0x0000003e438f723e */ /* 0x000fea00000000ff */
[----:B------:R1:W-:Y:S01]  /*6ac0*/  STS.128 [R181+0x400], R140 ;  /* 0x0004008cb5007388 */ /* 0x0003e20000000c00 */
[----:B------:R-:W-:Y:S01]  /*6ad0*/  @!PT LDS RZ, [RZ] ;  /* 0x00000000fffff984 */ /* 0x000fe20000000800 */
[----:B------:R-:W-:Y:S01]  /*6ae0*/  @!PT LDS RZ, [RZ] ;  /* 0x00000000fffff984 */ /* 0x000fe20000000800 */
[----:B------:R-:W-:Y:S01]  /*6af0*/  @!PT LDS RZ, [RZ] ;  /* 0x00000000fffff984 */ /* 0x000fe20000000800 */
[----:B------:R-:W-:Y:S01]  /*6b00*/  @!PT LDS RZ, [RZ] ;  /* 0x00000000fffff984 */ /* 0x000fe20000000800 */
[----:B------:R2:W-:Y:S07]  /*6b10*/  MEMBAR.ALL.CTA ;  /* 0x0000000000007992 */ /* 0x0005ee0000008000 */
[----:B--2---:R-:W2:Y:S02]  /*6b20*/  FENCE.VIEW.ASYNC.S ;  /* 0x00000000000073c6 */ /* 0x004ea40000000000 */
[----:B--2---:R-:W-:Y:S06]  /*6b30*/  BAR.SYNC.DEFER_BLOCKING 0x1, 0x80 ;  /* 0x0042000000007b1d */ /* 0x004fec0000010000 */
[----:B------:R-:W-:Y:S05]  /*6b40*/  @P0 BRA `(.L_x_96) ;  /* 0x0000000000280947 */ /* 0x000fea0003800000 */
[----:B------:R-:W-:Y:S02]  /*6b50*/  UIADD3 UR4, UPT, UPT, UR48, 0x400, URZ ;  /* 0x0000040030047890 */ /* 0x000fe4000fffe0ff */
[----:B------:R-:W-:Y:S01]  /*6b60*/  UIADD3 UR6, UP0, UPT, UR52, 0x680, URZ ;  /* 0x0000068034067890 */ /* 0x000fe2000ff1e0ff */
[----:B------:R-:W-:Y:S03]  /*6b70*/  UMOV UR43, UR36 ;  /* 0x00000024002b7c82 */ /* 0x000fe60008000000 */
[----:B------:R-:W-:Y:S01]  /*6b80*/  MOV R163, UR4 ;  /* 0x0000000400a37c02 */ /* 0x000fe20008000f00 */
[----:B------:R-:W-:Y:S03]  /*6b90*/  UIADD3.X UR7, UPT, UPT, URZ, UR53, URZ, UP0, !UPT ;  /* 0x00000035ff077290 */ /* 0x000fe600087fe4ff */
[----:B------:R-:W-:Y:S11]  /*6ba0*/  R2UR UR40, R163 ;  /* 0x00000000a32872ca */ /* 0x000ff600000e0000 */
[----:B------:R-:W-:Y:S02]  /*6bb0*/  @!UPT UIADD3 URZ, UPT, UPT, URZ, URZ, URZ ;  /* 0x000000fffffff290 */ /* 0x000fe4000fffe0ff */
[----:B------:R2:W-:Y:S01]  /*6bc0*/  UTMASTG.3D [UR40], [UR6] ;  /* 0x00000028060073b5 */ /* 0x0005e20008010000 */
[----:B------:R0:W-:Y:S01]  /*6bd0*/  UTMACMDFLUSH ;  /* 0x00000000000079b7 */ /* 0x0001e20000000000 */
[----:B--2---:R-:W-:Y:S04]  /*6be0*/  DEPBAR.LE SB0, 0x1 ;  /* 0x000080400000791a */ /* 0x004fe80000000000 */
.L_x_96:
[----:B------:R-:W-:Y:S05]  /*6bf0*/  BSYNC.RECONVERGENT B0 ;  /* 0x0000000000007941 */ /* 0x000fea0003800200 */
.L_x_95:
[----:B------:R-:W-:Y:S01]  /*6c00*/  BAR.SYNC.DEFER_BLOCKING 0x1, 0x80 ;  /* 0x0042000000007b1d */ /* 0x000fe20000010000 */
[----:B------:R-:W-:Y:S01]  /*6c10*/  ISETP.NE.AND P1, PT, R176, RZ, PT ;  /* 0x000000ffb000720c */ /* 0x000fe20003f25270 */
[----:B------:R-:W-:Y:S01]  /*6c20*/  UISETP.NE.AND UP0, UPT, UR49, URZ, UPT ;  /* 0x000000ff3100728c */ /* 0x000fe2000bf05270 */
[----:B------:R-:W-:Y:S11]  /*6c30*/  LEA R3, R101, UR48, 0x3 ;  /* 0x0000003065037c11 */ /* 0x000ff6000f8e18ff */
[----:B------:R-:W-:Y:S01]  /*6c40*/  @P1 SHF.L.U32 R2, R167, 0x1f, RZ ;  /* 0x0000001fa7021819 */ /* 0x000fe200000006ff */
[----:B------:R-:W-:Y:S06]  /*6c50*/  BRA.U !UP0, `(.L_x_97) ;  /* 0x0000000108247547 */ /* 0x000fec000b800000 */
[----:B------:R-:W-:Y:S01]  /*6c60*/  IMAD.U32 R5, RZ, RZ, UR51 ;  /* 0x00000033ff057e24 */ /* 0x000fe2000f8e00ff */
[----:B------:R-:W-:Y:S01]  /*6c70*/  MOV R0, UR37 ;  /* 0x0000002500007c02 */ /* 0x000fe20008000f00 */
[----:B------:R-:W-:Y:S03]  /*6c80*/  UIADD3 UR51, UPT, UPT, UR51, 0x1, URZ ;  /* 0x0000000133337890 */ /* 0x000fe6000fffe0ff */
[----:B------:R-:W-:Y:S01]  /*6c90*/  @P1 LEA R5, R5, UR48, 0x3 ;  /* 0x0000003005051c11 */ /* 0x000fe2000f8e18ff */
[----:B------:R-:W-:Y:S04]  /*6ca0*/  UISETP.NE.AND UP0, UPT, UR51, 0x4, UPT ;  /* 0x000000043300788c */ /* 0x000fe8000bf05270 */
[----:B------:R-:W-:Y:S01]  /*6cb0*/  @P1 VIADD R5, R5, 0x50 ;  /* 0x0000005005051836 */ /* 0x000fe20000000000 */
[----:B------:R-:W-:Y:S04]  /*6cc0*/  USEL UR51, UR51, URZ, UP0 ;  /* 0x000000ff33337287 */ /* 0x000fe80008000000 */
[----:B------:R-:W-:Y:S04]  /*6cd0*/  @P1 PRMT R0, R0, 0x654, R5 ;  /* 0x0000065400001816 */ /* 0x000fe80000000005 */
[----:B------:R2:W-:Y:S04]  /*6ce0*/  @P1 SYNCS.ARRIVE.TRANS64.RED.A1T0 RZ, [R0+URZ], RZ ;  /* 0x000000ff00ff19a7 */ /* 0x0005e800081004ff */
.L_x_97:
[----:B------:R-:W3:Y:S01]  /*6cf0*/  @P1 SYNCS.PHASECHK.TRANS64.TRYWAIT P0, [R3+URZ+0x30], R2 ;  /* 0x00003002030015a7 */ /* 0x000ee200080011ff */
[----:B------:R-:W-:Y:S01]  /*6d00*/  BSSY B1, `(.L_x_98) ;  /* 0x000001f000017945 */ /* 0x000fe20003800000 */
[----:B---3--:R-:W-:Y:S03]  /*6d10*/  @P1 SEL R103, RZ, 0x1, !P0 ;  /* 0x00000001ff671807 */ /* 0x008fe60004000000 */
[----:B------:R-:W-:Y:S05]  /*6d20*/  @!P1 BRA `(.L_x_99) ;  /* 0x0000000000709947 */ /* 0x000fea0003800000 */
[----:B------:R-:W-:Y:S01]  /*6d30*/  ISETP.NE.AND P1, PT, R108, RZ, PT ;  /* 0x000000ff6c00720c */ /* 0x000fe20003f25270 */
[----:B------:R-:W-:Y:S01]  /*6d40*/  BSSY B0, `(.L_x_100) ;  /* 0x000000b000007945 */ /* 0x000fe20003800000 */
[----:B------:R-:W-:Y:S11]  /*6d50*/  ISETP.NE.AND P0, PT, R103, RZ, PT ;  /* 0x000000ff6700720c */ /* 0x000ff60003f05270 */
[----:B------:R-:W-:Y:S05]  /*6d60*/  @P1 IMAD R4, R101, 0x4000, R178 ;  /* 0x0000400065041824 */ /* 0x000fea00078e02b2 */
[----:B------:R-:W-:Y:S04]  /*6d70*/  @P1 IADD3 R9, PT, PT, R4, UR48, RZ ;  /* 0x0000003004091c10 */ /* 0x000fe8000fffe0ff */
[----:B------:R-:W-:Y:S01]  /*6d80*/  @P1 IADD3 R7, PT, PT, R102, R9, RZ ;  /* 0x0000000966071210 */ /* 0x000fe20007ffe0ff */
[--C-:B------:R-:W-:Y:S02]  /*6d90*/  @P1 IMAD.IADD R5, R100, 0x1, R9.reuse ;  /* 0x0000000164051824 */ /* 0x100fe400078e0209 */
[----:B------:R-:W-:Y:S01]  /*6da0*/  @P1 IMAD.IADD R2, R110, 0x1, R9 ;  /* 0x000000016e021824 */ /* 0x000fe200078e0209 */
[----:B------:R-:W-:Y:S06]  /*6db0*/  @P0 BRA `(.L_x_101) ;  /* 0x00000000000c0947 */ /* 0x000fec0003800000 */
[----:B--2---:R-:W-:Y:S04]  /*6dc0*/  SHF.L.U32 R0, R167, 0x1f, RZ ;  /* 0x0000001fa7007819 */ /* 0x004fe800000006ff */
[----:B------:R-:W2:Y:S02]  /*6dd0*/  SYNCS.PHASECHK.TRANS64.TRYWAIT P0, [R3+URZ+0x30], R0 ;  /* 0x00003000030075a7 */ /* 0x000ea400080011ff */
[----:B--2---:R-:W-:Y:S05]  /*6de0*/  @!P0 BRA `(.L_x_102) ;  /* 0x0000004400f48947 */ /* 0x004fea0003800000 */
.L_x_101:
[----:B------:R-:W-:Y:S05]  /*6df0*/  BSYNC B0 ;  /* 0x0000000000007941 */ /* 0x000fea0003800000 */
.L_x_100:
[----:B------:R-:W-:Y:S01]  /*6e00*/  ISETP.NE.AND P0, PT, R108, RZ, PT ;  /* 0x000000ff6c00720c */ /* 0x000fe20003f05270 */
[----:B------:R-:W-:Y:S11]  /*6e10*/  VIADD R101, R101, 0x1 ;  /* 0x0000000165657836 */ /* 0x000ff60000000000 */
[----:B------:R-:W-:Y:S01]  /*6e20*/  @!UPT UIADD3 URZ, UPT, UPT, URZ, URZ, URZ ;  /* 0x000000fffffff290 */ /* 0x000fe2000fffe0ff */
[----:B------:R3:W4:Y:S01]  /*6e30*/  @P0 LDS.128 R88, [R4+UR48+0x400] ;  /* 0x0004003004580984 */ /* 0x0007220008000c00 */
[--C-:B--2---:R-:W-:Y:S01]  /*6e40*/  @P0 IMAD.IADD R3, R102, 0x1, R5.reuse ;  /* 0x0000000166030824 */ /* 0x104fe200078e0205 */
[C---:B------:R-:W-:Y:S01]  /*6e50*/  @P0 IADD3 R0, PT, PT, R110.reuse, R7, RZ ;  /* 0x000000076e000210 */ /* 0x040fe20007ffe0ff */
[C---:B------:R-:W-:Y:S01]  /*6e60*/  @P0 IMAD.IADD R6, R110.reuse, 0x1, R5 ;  /* 0x000000016e060824 */ /* 0x040fe200078e0205 */
[----:B------:R3:W2:Y:S02]  /*6e70*/  @P0 LDS.128 R96, [R2+0x400] ;  /* 0x0004000002600984 */ /* 0x0006a40000000c00 */
[----:B------:R-:W-:Y:S02]  /*6e80*/  @P0 IADD3 R8, PT, PT, R110, R3, RZ ;  /* 0x000000036e080210 */ /* 0x000fe40007ffe0ff */
[----:B------:R3:W1:Y:S04]  /*6e90*/  @P0 LDS.128 R104, [R7+0x400] ;  /* 0x0004000007680984 */ /* 0x0006680000000c00 */
[----:B------:R3:W1:Y:S04]  /*6ea0*/  @P0 LDS.128 R112, [R0+0x400] ;  /* 0x0004000000700984 */ /* 0x0006680000000c00 */
[----:B------:R3:W1:Y:S04]  /*6eb0*/  @P0 LDS.128 R120, [R5+0x400] ;  /* 0x0004000005780984 */ /* 0x0006680000000c00 */
[----:B------:R3:W1:Y:S04]  /*6ec0*/  @P0 LDS.128 R128, [R6+0x400] ;  /* 0x0004000006800984 */ /* 0x0006680000000c00 */
[----:B------:R3:W1:Y:S04]  /*6ed0*/  @P0 LDS.128 R136, [R3+0x400] ;  /* 0x0004000003880984 */ /* 0x0006680000000c00 */
[----:B------:R3:W1:Y:S02]  /*6ee0*/  @P0 LDS.128 R144, [R8+0x400] ;  /* 0x0004000008900984 */ /* 0x0006640000000c00 */
.L_x_99:
[----:B------:R-:W-:Y:S05]  /*6ef0*/  BSYNC B1 ;  /* 0x0000000000017941 */ /* 0x000fea0003800000 */
.L_x_98:
[----:B---3--:R-:W-:Y:S05]  /*6f00*/  VIADD R3, R80, 0x40 ;  /* 0x0000004050037836 */ /* 0x008fea0000000000 */
[----:B------:R-:W-:Y:S04]  /*6f10*/  SHF.R.U32.HI R3, RZ, 0x15, R3 ;  /* 0x00000015ff037819 */ /* 0x000fe80000011603 */
[----:B------:R-:W-:Y:S11]  /*6f20*/  LOP3.LUT P0, RZ, R3, 0x3, R162, 0x48, !PT ;  /* 0x0000000303ff7812 */ /* 0x000ff600078048a2 */
[----:B------:R-:W-:Y:S02]  /*6f30*/  @!UPT UIADD3 URZ, UPT, UPT, URZ, URZ, URZ ;  /* 0x000000fffffff290 */ /* 0x000fe4000fffe0ff */
[----:B------:R-:W-:Y:S05]  /*6f40*/  @!P0 BRA `(.L_x_103) ;  /* 0x0000000000408947 */ /* 0x000fea0003800000 */
[----:B------:R-:W3:Y:S01]  /*6f50*/  LDCU.64 UR8, c[0x4][0x70] ;  /* 0x01000e00ff0877ac */ /* 0x000ee20008000a00 */
[----:B------:R-:W-:Y:S01]  /*6f60*/  MOV R3, 0x0 ;  /* 0x0000000000037802 */ /* 0x000fe20000000f00 */
[----:B------:R-:W-:Y:S02]  /*6f70*/  HFMA2 R12, -RZ, RZ, 0, 5.9604644775390625e-08 ;  /* 0x00000001ff0c7431 */ /* 0x000fe400000001ff */
[----:B------:R-:W-:Y:S02]  /*6f80*/  IMAD.MOV.U32 R8, RZ, RZ, 0x192 ;  /* 0x00000192ff087424 */ /* 0x000fe400078e00ff */
[----:B------:R-:W-:Y:S01]  /*6f90*/  IMAD.MOV.U32 R13, RZ, RZ, RZ ;  /* 0x000000ffff0d7224 */ /* 0x000fe200078e00ff */
[----:B------:R-:W5:Y:S01]  /*6fa0*/  LDCU.64 UR6, c[0x4][0x78] ;  /* 0x01000f00ff0677ac */ /* 0x000f620008000a00 */
[----:B------:R-:W1:Y:S01]  /*6fb0*/  LDC.64 R2, c[0x4][R3] ;  /* 0x0100000003027b82 */ /* 0x000e620000000a00 */
[----:B------:R-:W2:Y:S01]  /*6fc0*/  LDCU.64 UR4, c[0x4][0x10] ;  /* 0x01000200ff0477ac */ /* 0x000ea20008000a00 */
[----:B---3--:R-:W-:Y:S01]  /*6fd0*/  MOV R5, UR9 ;  /* 0x0000000900057c02 */ /* 0x008fe20008000f00 */
[----:B------:R-:W-:Y:S01]  /*6fe0*/  IMAD.U32 R4, RZ, RZ, UR8 ;  /* 0x00000008ff047e24 */ /* 0x000fe2000f8e00ff */
[----:B-----5:R-:W-:Y:S01]  /*6ff0*/  MOV R7, UR7 ;  /* 0x0000000700077c02 */ /* 0x020fe20008000f00 */
[----:B------:R-:W-:Y:S01]  /*7000*/  IMAD.U32 R6, RZ, RZ, UR6 ;  /* 0x00000006ff067e24 */ /* 0x000fe2000f8e00ff */
[----:B--2---:R-:W-:Y:S01]  /*7010*/  MOV R11, UR5 ;  /* 0x00000005000b7c02 */ /* 0x004fe20008000f00 */
[----:B------:R-:W-:Y:S02]  /*7020*/  IMAD.U32 R10, RZ, RZ, UR4 ;  /* 0x00000004ff0a7e24 */ /* 0x000fe4000f8e00ff */
[----:B------:R-:W-:Y:S07]  /*7030*/  LEPC R20, `(.L_x_103) ;  /* 0x000000001014794e */ /* 0x000fee0000000000 */
[----:B-1--4-:R-:W-:Y:S05]  /*7040*/  CALL.ABS.NOINC R2 ;  /* 0x0000000002007343 */ /* 0x012fea0003c00000 */
.L_x_103:
[----:B------:R-:W-:Y:S05]  /*7050*/  WARPSYNC.ALL ;  /* 0x0000000000007948 */ /* 0x000fea0003800000 */
[----:B------:R-:W-:Y:S01]  /*7060*/  R2UR UR4, R80 ;  /* 0x00000000500472ca */ /* 0x000fe200000e0000 */
[--C-:B----4-:R-:W-:Y:S01]  /*7070*/  HADD2.F32 R82, -RZ, R88.reuse.H0_H0 ;  /* 0x20000058ff527230 */ /* 0x110fe20000004100 */
[----:B------:R-:W-:Y:S01]  /*7080*/  ISETP.NE.AND P6, PT, R176, RZ, PT ;  /* 0x000000ffb000720c */ /* 0x000fe20003fc5270 */
[----:B------:R-:W-:Y:S01]  /*7090*/  HADD2.F32 R83, -RZ, R88.H1_H1 ;  /* 0x30000058ff537230 */ /* 0x000fe20000004100 */
[----:B--2---:R-:W-:Y:S01]  /*70a0*/  MOV R0, UR51 ;  /* 0x0000003300007c02 */ /* 0x004fe20008000f00 */
[--C-:B------:R-:W-:Y:S01]  /*70b0*/  HADD2.F32 R84, -RZ, R89.reuse.H0_H0 ;  /* 0x20000059ff547230 */ /* 0x100fe20000004100 */
[----:B------:R-:W-:Y:S01]  /*70c0*/  MOV R85, UR37 ;  /* 0x0000002500557c02 */ /* 0x000fe20008000f00 */
[----:B------:R-:W-:Y:S01]  /*70d0*/  HADD2.F32 R86, -RZ, R89.H1_H1 ;  /* 0x30000059ff567230 */ /* 0x000fe20000004100 */
[----:B------:R-:W-:Y:S01]  /*70e0*/  ISETP.NE.AND P0, PT, R170, RZ, PT ;  /* 0x000000ffaa00720c */ /* 0x000fe20003f05270 */
[----:B------:R-:W-:Y:S04]  /*70f0*/  BSSY.RECONVERGENT B0, `(.L_x_104) ;  /* 0x00000fc000007945 */ /* 0x000fe80003800200 */
[----:B------:R-:W2:Y:S02]  /*7100*/  LDTM.x64 R4, tmem[UR4+0x40] ;  /* 0x00004004000479ee */ /* 0x000ea40008340000 */
[----:B------:R-:W-:Y:S04]  /*7110*/  @P6 LEA R0, R0, UR48, 0x3 ;  /* 0x0000003000006c11 */ /* 0x000fe8000f8e18ff */
[----:B------:R-:W-:Y:S04]  /*7120*/  @P6 IADD3 R0, PT, PT, R0, 0x50, RZ ;  /* 0x0000005000006810 */ /* 0x000fe80007ffe0ff */
[----:B------:R-:W-:Y:S01]  /*7130*/  @P6 PRMT R85, R85, 0x654, R0 ;  /* 0x0000065455556816 */ /* 0x000fe20000000000 */
[C---:B--2---:R-:W-:Y:S01]  /*7140*/  FMUL R0, R78.reuse, R4 ;  /* 0x000000044e007220 */ /* 0x044fe20000400000 */
[C---:B------:R-:W-:Y:S01]  /*7150*/  FMUL R2, R78.reuse, R5 ;  /* 0x000000054e027220 */ /* 0x040fe20000400000 */
[C---:B------:R-:W-:Y:S01]  /*7160*/  FMUL R3, R78.reuse, R6 ;  /* 0x000000064e037220 */ /* 0x040fe20000400000 */
[C---:B------:R-:W-:Y:S01]  /*7170*/  FMUL R7, R78.reuse, R7 ;  /* 0x000000074e077220 */ /* 0x040fe20000400000 */
[C---:B------:R-:W-:Y:S01]  /*7180*/  FFMA R0, R81.reuse, R82, R0 ;  /* 0x0000005251007223 */ /* 0x040fe20000000000 */
[C---:B------:R-:W-:Y:S01]  /*7190*/  FFMA R2, R81.reuse, R83, R2 ;  /* 0x0000005351027223 */ /* 0x040fe20000000002 */
[--C-:B------:R-:W-:Y:S02]  /*71a0*/  HADD2.F32 R83, -RZ, R90.reuse.H0_H0 ;  /* 0x2000005aff537230 */ /* 0x100fe40000004100 */
[C---:B------:R-:W-:Y:S01]  /*71b0*/  FFMA R3, R81.reuse, R84, R3 ;  /* 0x0000005451037223 */ /* 0x040fe20000000003 */
[----:B------:R-:W-:Y:S01]  /*71c0*/  FFMA R7, R81, R86, R7 ;  /* 0x0000005651077223 */ /* 0x000fe20000000007 */
[----:B------:R-:W-:Y:S01]  /*71d0*/  FMUL R4, R78, R8 ;  /* 0x000000084e047220 */ /* 0x000fe20000400000 */
[----:B-1----:R-:W-:Y:S01]  /*71e0*/  F2FP.F16.F32.PACK_AB R92, R2, R0 ;  /* 0x00000000025c723e */ /* 0x002fe200000000ff */
[----:B------:R-:W-:Y:S02]  /*71f0*/  HADD2.F32 R82, -RZ, R90.H1_H1 ;  /* 0x3000005aff527230 */ /* 0x000fe40000004100 */
[C---:B------:R-:W-:Y:S01]  /*7200*/  FMUL R5, R78.reuse, R9 ;  /* 0x000000094e057220 */ /* 0x040fe20000400000 */
[----:B------:R-:W-:Y:S01]  /*7210*/  F2FP.F16.F32.PACK_AB R93, R7, R3 ;  /* 0x00000003075d723e */ /* 0x000fe200000000ff */
        /* <DEDUP_REMOVED lines=19> */
[----:B------:R1:W-:Y:S01]  /*7350*/  STS.128 [R178+UR48+0x4400], R92 ;  /* 0x0044005cb2007988 */ /* 0x0003e20008000c30 */
        /* <DEDUP_REMOVED lines=8> */
[C---:B------:R-:W-:Y:S01]  /*73e0*/  FMUL R14, R78.reuse, R18 ;  /* 0x000000124e0e7220 */ /* 0x040fe20000400000 */
[----:B------:R-:W-:Y:S01]  /*73f0*/  F2FP.F16.F32.PACK_AB R117, R15, R10 ;  /* 0x0000000a0f75723e */ /* 0x000fe200000000ff */
[C---:B------:R-:W-:Y:S01]  /*7400*/  FFMA R12, R81.reuse, R3, R12 ;  /* 0x00000003510c7223 */ /* 0x040fe2000000000c */
[--C-:B------:R-:W-:Y:S02]  /*7410*/  HADD2.F32 R3, -RZ, R99.reuse.H0_H0 ;  /* 0x20000063ff037230 */ /* 0x100fe40000004100 */
[C---:B------:R-:W-:Y:S01]  /*7420*/  FFMA R13, R81.reuse, R0, R13 ;  /* 0x00000000510d7223 */ /* 0x040fe2000000000d */
[----:B------:R-:W-:Y:S02]  /*7430*/  HADD2.F32 R2, -RZ, R99.H1_H1 ;  /* 0x30000063ff027230 */ /* 0x000fe40000004100 */
[C---:B------:R-:W-:Y:S01]  /*7440*/  FMUL R19, R78.reuse, R19 ;  /* 0x000000134e137220 */ /* 0x040fe20000400000 */
[--C-:B------:R-:W-:Y:S02]  /*7450*/  HADD2.F32 R83, -RZ, R104.reuse.H0_H0 ;  /* 0x20000068ff537230 */ /* 0x100fe40000004100 */
[----:B------:R-:W-:Y:S01]  /*7460*/  FFMA R14, R81, R3, R14 ;  /* 0x00000003510e7223 */ /* 0x000fe2000000000e */
[----:B------:R-:W-:Y:S01]  /*7470*/  F2FP.F16.F32.PACK_AB R118, R13, R12 ;  /* 0x0000000c0d76723e */ /* 0x000fe200000000ff */
        /* <DEDUP_REMOVED lines=38> */
[C---:B------:R-:W-:Y:S01]  /*76e0*/  FMUL R31, R78.reuse, R31 ;  /* 0x0000001f4e1f7220 */ /* 0x040fe20000400000 */
[----:B------:R3:W-:Y:S01]  /*76f0*/  STS.128 [R177+0x4400], R124 ;  /* 0x0044007cb1007388 */ /* 0x0007e20000000c00 */
[--C-:B------:R-:W-:Y:S02]  /*7700*/  HADD2.F32 R3, -RZ, R114.reuse.H0_H0 ;  /* 0x20000072ff037230 */ /* 0x100fe40000004100 */
[----:B------:R-:W-:Y:S01]  /*7710*/  FFMA R26, R81, R0, R26 ;  /* 0x00000000511a7223 */ /* 0x000fe2000000001a */
[----:B------:R-:W-:Y:S01]  /*7720*/  HADD2.F32 R0, -RZ, R113.H1_H1 ;  /* 0x30000071ff007230 */ /* 0x000fe20000004100 */
[----:B------:R-:W-:Y:S01]  /*7730*/  F2FP.F16.F32.PACK_AB R132, R25, R24 ;  /* 0x000000181984723e */ /* 0x000fe200000000ff */
[C---:B------:R-:W-:Y:S01]  /*7740*/  FMUL R28, R78.reuse, R32 ;  /* 0x000000204e1c7220 */ /* 0x040fe20000400000 */
[----:B------:R-:W-:Y:S02]  /*7750*/  HADD2.F32 R2, -RZ, R114.H1_H1 ;  /* 0x30000072ff027230 */ /* 0x000fe40000004100 */
[C---:B------:R-:W-:Y:S01]  /*7760*/  FMUL R29, R78.reuse, R33 ;  /* 0x000000214e1d7220 */ /* 0x040fe20000400000 */
[--C-:B------:R-:W-:Y:S02]  /*7770*/  HADD2.F32 R83, -RZ, R115.reuse.H0_H0 ;  /* 0x20000073ff537230 */ /* 0x100fe40000004100 */
[C---:B------:R-:W-:Y:S01]  /*7780*/  FFMA R31, R81.reuse, R0, R31 ;  /* 0x00000000511f7223 */ /* 0x040fe2000000001f */
[C---:B------:R-:W-:Y:S01]  /*7790*/  FFMA R28, R81.reuse, R3, R28 ;  /* 0x00000003511c7223 */ /* 0x040fe2000000001c */
[----:B------:R-:W-:Y:S01]  /*77a0*/  FFMA R29, R81, R2, R29 ;  /* 0x00000002511d7223 */ /* 0x000fe2000000001d */
[C---:B------:R-:W-:Y:S01]  /*77b0*/  FMUL R30, R78.reuse, R34 ;  /* 0x000000224e1e7220 */ /* 0x040fe20000400000 */
[----:B------:R-:W-:Y:S01]  /*77c0*/  HADD2.F32 R82, -RZ, R115.H1_H1 ;  /* 0x30000073ff527230 */ /* 0x000fe20000004100 */
[----:B------:R-:W-:Y:S01]  /*77d0*/  F2FP.F16.F32.PACK_AB R133, R31, R26 ;  /* 0x0000001a1f85723e */ /* 0x000fe200000000ff */
        /* <DEDUP_REMOVED lines=16> */
[----:B-1----:R-:W-:Y:S01]  /*78e0*/  F2FP.F16.F32.PACK_AB R92, R33, R32 ;  /* 0x00000020215c723e */ /* 0x002fe200000000ff */
        /* <DEDUP_REMOVED lines=42> */
[--C-:B------:R-:W-:Y:S02]  /*7b90*/  HADD2.F32 R3, -RZ, R136.reuse.H0_H0 ;  /* 0x20000088ff037230 */ /* 0x100fe40000004100 */
[C---:B------:R-:W-:Y:S01]  /*7ba0*/  FFMA R46, R81.reuse, R83, R46 ;  /* 0x00000053512e7223 */ /* 0x040fe2000000002e */
[C---:B------:R-:W-:Y:S01]  /*7bb0*/  FMUL R48, R78.reuse, R52 ;  /* 0x000000344e307220 */ /* 0x040fe20000400000 */
        /* <DEDUP_REMOVED lines=17> */
[C---:B------:R-:W-:Y:S01]  /*7cd0*/  FFMA R52, R81.reuse, R0, R52 ;  /* 0x0000000051347223 */ /* 0x040fe20000000034 */
[C---:B------:R-:W-:Y:S01]  /*7ce0*/  FFMA R53, R81.reuse, R2, R53 ;  /* 0x0000000251357223 */ /* 0x040fe20000000035 */
[----:B------:R-:W-:Y:S02]  /*7cf0*/  HADD2.F32 R0, -RZ, R139.H1_H1 ;  /* 0x3000008bff007230 */ /* 0x000fe40000004100 */
[----:B------:R-:W-:Y:S01]  /*7d00*/  FFMA R54, R81, R3, R54 ;  /* 0x0000000351367223 */ /* 0x000fe20000000036 */
[C---:B------:R-:W-:Y:S01]  /*7d10*/  FMUL R59, R78.reuse, R59 ;  /* 0x0000003b4e3b7220 */ /* 0x040fe20000400000 */
[--C-:B------:R-:W-:Y:S02]  /*7d20*/  HADD2.F32 R3, -RZ, R144.reuse.H0_H0 ;  /* 0x20000090ff037230 */ /* 0x100fe40000004100 */
[C---:B------:R-:W-:Y:S01]  /*7d30*/  FMUL R56, R78.reuse, R60 ;  /* 0x0000003c4e387220 */ /* 0x040fe20000400000 */
[----:B------:R-:W-:Y:S02]  /*7d40*/  HADD2.F32 R2, -RZ, R144.H1_H1 ;  /* 0x30000090ff027230 */ /* 0x000fe40000004100 */
[C---:B------:R-:W-:Y:S01]  /*7d50*/  FMUL R57, R78.reuse, R61 ;  /* 0x0000003d4e397220 */ /* 0x040fe20000400000 */
[--C-:B------:R-:W-:Y:S01]  /*7d60*/  HADD2.F32 R83, -RZ, R145.reuse.H0_H0 ;  /* 0x20000091ff537230 */ /* 0x100fe20000004100 */
[----:B------:R-:W-:Y:S01]  /*7d70*/  F2FP.F16.F32.PACK_AB R118, R45, R44 ;  /* 0x0000002c2d76723e */ /* 0x000fe200000000ff */
[C---:B------:R-:W-:Y:S01]  /*7d80*/  FMUL R58, R78.reuse, R62 ;  /* 0x0000003e4e3a7220 */ /* 0x040fe20000400000 */
[----:B------:R-:W-:Y:S01]  /*7d90*/  F2FP.F16.F32.PACK_AB R119, R51, R46 ;  /* 0x0000002e3377723e */ /* 0x000fe200000000ff */
[C---:B------:R-:W-:Y:S01]  /*7da0*/  FFMA R59, R81.reuse, R0, R59 ;  /* 0x00000000513b7223 */ /* 0x040fe2000000003b */
[C---:B------:R-:W-:Y:S01]  /*7db0*/  FFMA R56, R81.reuse, R3, R56 ;  /* 0x0000000351387223 */ /* 0x040fe20000000038 */
[----:B------:R-:W-:Y:S02]  /*7dc0*/  HADD2.F32 R0, -RZ, R145.H1_H1 ;  /* 0x30000091ff007230 */ /* 0x000fe40000004100 */
[C---:B------:R-:W-:Y:S01]  /*7dd0*/  FFMA R57, R81.reuse, R2, R57 ;  /* 0x0000000251397223 */ /* 0x040fe20000000039 */
[----:B------:R1:W-:Y:S01]  /*7de0*/  STS.128 [R182+0x4400], R116 ;  /* 0x00440074b6007388 */ /* 0x0003e20000000c00 */
[C---:B------:R-:W-:Y:S01]  /*7df0*/  FMUL R63, R78.reuse, R63 ;  /* 0x0000003f4e3f7220 */ /* 0x040fe20000400000 */
[--C-:B------:R-:W-:Y:S02]  /*7e00*/  HADD2.F32 R3, -RZ, R146.reuse.H0_H0 ;  /* 0x20000092ff037230 */ /* 0x100fe40000004100 */
[C---:B------:R-:W-:Y:S01]  /*7e10*/  FFMA R58, R81.reuse, R83, R58 ;  /* 0x00000053513a7223 */ /* 0x040fe2000000003a */
        /* <DEDUP_REMOVED lines=8> */
[----:B---3--:R-:W-:Y:S01]  /*7ea0*/  F2FP.F16.F32.PACK_AB R124, R49, R48 ;  /* 0x00000030317c723e */ /* 0x008fe200000000ff */
[----:B------:R-:W-:Y:S01]  /*7eb0*/  FFMA R60, R81, R3, R60 ;  /* 0x00000003513c7223 */ /* 0x000fe2000000003c */
[----:B------:R-:W-:Y:S01]  /*7ec0*/  F2FP.F16.F32.PACK_AB R125, R55, R50 ;  /* 0x00000032377d723e */ /* 0x000fe200000000ff */
[----:B------:R-:W-:Y:S01]  /*7ed0*/  FFMA R61, R81, R2, R61 ;  /* 0x00000002513d7223 */ /* 0x000fe2000000003d */
[----:B------:R-:W-:Y:S01]  /*7ee0*/  F2FP.F16.F32.PACK_AB R126, R53, R52 ;  /* 0x00000034357e723e */ /* 0x000fe200000000ff */
[----:B------:R-:W-:Y:S01]  /*7ef0*/  FFMA R62, R81, R83, R62 ;  /* 0x00000053513e7223 */ /* 0x000fe2000000003e */
[----:B------:R-:W-:Y:S01]  /*7f00*/  F2FP.F16.F32.PACK_AB R127, R59, R54 ;  /* 0x000000363b7f723e */ /* 0x000fe200000000ff */
[----:B------:R-:W-:Y:S01]  /*7f10*/  FFMA R67, R81, R82, R67 ;  /* 0x0000005251437223 */ /* 0x000fe20000000043 */
[----:B----4-:R-:W-:Y:S02]  /*7f20*/  F2FP.F16.F32.PACK_AB R132, R57, R56 ;  /* 0x000000383984723e */ /* 0x010fe400000000ff */
[----:B------:R-:W-:Y:S01]  /*7f30*/  F2FP.F16.F32.PACK_AB R133, R63, R58 ;  /* 0x0000003a3f85723e */ /* 0x000fe200000000ff */
[----:B------:R1:W-:Y:S01]  /*7f40*/  STS.128 [R174+0x4400], R124 ;  /* 0x0044007cae007388 */ /* 0x0003e20000000c00 */
[----:B------:R-:W-:Y:S02]  /*7f50*/  F2FP.F16.F32.PACK_AB R134, R61, R60 ;  /* 0x0000003c3d86723e */ /* 0x000fe400000000ff */
[----:B------:R-:W-:Y:S02]  /*7f60*/  F2FP.F16.F32.PACK_AB R135, R67, R62 ;  /* 0x0000003e4387723e */ /* 0x000fe400000000ff */
[----:B------:R-:W-:Y:S02]  /*7f70*/  LEA R0, R101, UR48, 0x3 ;  /* 0x0000003065007c11 */ /* 0x000fe4000f8e18ff */
[----:B------:R-:W-:Y:S01]  /*7f80*/  @P6 SHF.L.U32 R3, R167, 0x1f, RZ ;  /* 0x0000001fa7036819 */ /* 0x000fe200000006ff */
        /* <DEDUP_REMOVED lines=9> */
[----:B------:R-:W-:Y:S02]  /*8020*/  UIADD3 UR8, UP0, UPT, UR52, 0x680, URZ ;  /* 0x0000068034087890 */ /* 0x000fe4000ff1e0ff */
[----:B------:R-:W-:Y:S02]  /*8030*/  UIADD3 UR5, UPT, UPT, UR41, 0x40, URZ ;  /* 0x0000004029057890 */ /* 0x000fe4000fffe0ff */
[----:B------:R-:W-:Y:S02]  /*8040*/  UIADD3 UR4, UPT, UPT, UR48, 0x4400, URZ ;  /* 0x0000440030047890 */ /* 0x000fe4000fffe0ff */
[----:B------:R-:W-:Y:S01]  /*8050*/  UIADD3.X UR9, UPT, UPT, URZ, UR53, URZ, UP0, !UPT ;  /* 0x00000035ff097290 */ /* 0x000fe200087fe4ff */
[----:B------:R-:W-:Y:S01]  /*8060*/  UMOV UR6, UR42 ;  /* 0x0000002a00067c82 */ /* 0x000fe20008000000 */
[----:B------:R-:W-:Y:S07]  /*8070*/  UMOV UR7, UR36 ;  /* 0x0000002400077c82 */ /* 0x000fee0008000000 */
[----:B------:R2:W-:Y:S01]  /*8080*/  UTMASTG.3D [UR4], [UR8] ;  /* 0x00000004080073b5 */ /* 0x0005e20008010000 */
[----:B------:R0:W-:Y:S01]  /*8090*/  UTMACMDFLUSH ;  /* 0x00000000000079b7 */ /* 0x0001e20000000000 */
[----:B--2---:R-:W-:Y:S04]  /*80a0*/  DEPBAR.LE SB0, 0x1 ;  /* 0x000080400000791a */ /* 0x004fe80000000000 */
.L_x_105:
[----:B------:R-:W-:Y:S05]  /*80b0*/  BSYNC.RECONVERGENT B0 ;  /* 0x0000000000007941 */ /* 0x000fea0003800200 */
.L_x_104:
[----:B------:R-:W-:Y:S01]  /*80c0*/  BAR.SYNC.DEFER_BLOCKING 0x1, 0x80 ;  /* 0x0042000000007b1d */ /* 0x000fe20000010000 */
[----:B------:R-:W-:Y:S04]  /*80d0*/  UIADD3 UR40, UPT, UPT, UR51, 0x1, URZ ;  /* 0x0000000133287890 */ /* 0x000fe8000fffe0ff */
[----:B------:R-:W-:Y:S04]  /*80e0*/  UISETP.NE.AND UP0, UPT, UR40, 0x4, UPT ;  /* 0x000000042800788c */ /* 0x000fe8000bf05270 */
[----:B------:R-:W-:Y:S01]  /*80f0*/  USEL UR40, UR40, URZ, UP0 ;  /* 0x000000ff28287287 */ /* 0x000fe20008000000 */
[----:B------:R2:W-:Y:S01]  /*8100*/  @P6 SYNCS.ARRIVE.TRANS64.RED.A1T0 RZ, [R85+URZ], RZ ;  /* 0x000000ff55ff69a7 */ /* 0x0005e200081004ff */
[----:B------:R-:W-:Y:S01]  /*8110*/  BSSY B1, `(.L_x_106) ;  /* 0x0000020000017945 */ /* 0x000fe20003800000 */
[----:B------:R-:W3:Y:S02]  /*8120*/  @P6 SYNCS.PHASECHK.TRANS64.TRYWAIT P0, [R0+URZ+0x30], R3 ;  /* 0x00003003000065a7 */ /* 0x000ee400080011ff */
[----:B---3--:R-:W-:Y:S01]  /*8130*/  @P6 SEL R103, RZ, 0x1, !P0 ;  /* 0x00000001ff676807 */ /* 0x008fe20004000000 */
[----:B--2---:R-:W-:Y:S06]  /*8140*/  @!P6 BRA `(.L_x_107) ;  /* 0x000000000070e947 */ /* 0x004fec0003800000 */
        /* <DEDUP_REMOVED lines=9> */
[----:B------:R-:W-:Y:S04]  /*81e0*/  SHF.L.U32 R7, R167, 0x1f, RZ ;  /* 0x0000001fa7077819 */ /* 0x000fe800000006ff */
[----:B------:R-:W2:Y:S02]  /*81f0*/  SYNCS.PHASECHK.TRANS64.TRYWAIT P0, [R0+URZ+0x30], R7 ;  /* 0x00003007000075a7 */ /* 0x000ea400080011ff */
[----:B--2---:R-:W-:Y:S05]  /*8200*/  @!P0 BRA `(.L_x_110) ;  /* 0x0000003400008947 */ /* 0x004fea0003800000 */
.L_x_109:
[----:B------:R-:W-:Y:S05]  /*8210*/  BSYNC B0 ;  /* 0x0000000000007941 */ /* 0x000fea0003800000 */
.L_x_108:
        /* <DEDUP_REMOVED lines=15> */
.L_x_107:
[----:B------:R-:W-:Y:S05]  /*8310*/  BSYNC B1 ;  /* 0x0000000000017941 */ /* 0x000fea0003800000 */
.L_x_106:
        /* <DEDUP_REMOVED lines=21> */
.L_x_111:
[----:B------:R-:W-:Y:S05]  /*8470*/  WARPSYNC.ALL ;  /* 0x0000000000007948 */ /* 0x000fea0003800000 */
[----:B------:R-:W-:Y:S01]  /*8480*/  R2UR UR4, R80 ;  /* 0x00000000500472ca */ /* 0x000fe200000e0000 */
[--C-:B----4-:R-:W-:Y:S01]  /*8490*/  HADD2.F32 R82, -RZ, R88.reuse.H0_H0 ;  /* 0x20000058ff527230 */ /* 0x110fe20000004100 */
[----:B------:R-:W-:Y:S01]  /*84a0*/  ISETP.NE.AND P6, PT, R176, RZ, PT ;  /* 0x000000ffb000720c */ /* 0x000fe20003fc5270 */
[----:B------:R-:W-:Y:S01]  /*84b0*/  HADD2.F32 R83, -RZ, R88.H1_H1 ;  /* 0x30000058ff537230 */ /* 0x000fe20000004100 */
[----:B------:R-:W-:Y:S01]  /*84c0*/  MOV R3, UR40 ;  /* 0x0000002800037c02 */ /* 0x000fe20008000f00 */
[----:B------:R-:W-:Y:S01]  /*84d0*/  BSSY.RECONVERGENT B0, `(.L_x_112) ;  /* 0x0000100000007945 */ /* 0x000fe20003800200 */
[----:B------:R-:W-:Y:S02]  /*84e0*/  MOV R84, UR37 ;  /* 0x0000002500547c02 */ /* 0x000fe40008000f00 */
[----:B------:R-:W-:Y:S05]  /*84f0*/  ISETP.NE.AND P0, PT, R170, RZ, PT ;  /* 0x000000ffaa00720c */ /* 0x000fea0003f05270 */
[----:B------:R-:W3:Y:S02]  /*8500*/  LDTM.x64 R4, tmem[UR4+0x80] ;  /* 0x00008004000479ee */ /* 0x000ee40008340000 */
[----:B------:R-:W-:Y:S04]  /*8510*/  @P6 LEA R3, R3, UR48, 0x3 ;  /* 0x0000003003036c11 */ /* 0x000fe8000f8e18ff */
[----:B------:R-:W-:Y:S04]  /*8520*/  @P6 IADD3 R3, PT, PT, R3, 0x50, RZ ;  /* 0x0000005003036810 */ /* 0x000fe80007ffe0ff */
[----:B------:R-:W-:Y:S01]  /*8530*/  @P6 PRMT R84, R84, 0x654, R3 ;  /* 0x0000065454546816 */ /* 0x000fe20000000003 */
[C---:B---3--:R-:W-:Y:S01]  /*8540*/  FMUL R0, R78.reuse, R4 ;  /* 0x000000044e007220 */ /* 0x048fe20000400000 */
[C---:B------:R-:W-:Y:S01]  /*8550*/  FMUL R3, R78.reuse, R6 ;  /* 0x000000064e037220 */ /* 0x040fe20000400000 */
[C---:B------:R-:W-:Y:S01]  /*8560*/  FMUL R4, R78.reuse, R8 ;  /* 0x000000084e047220 */ /* 0x040fe20000400000 */
[C---:B------:R-:W-:Y:S01]  /*8570*/  FMUL R6, R78.reuse, R10 ;  /* 0x0000000a4e067220 */ /* 0x040fe20000400000 */
[C---:B------:R-:W-:Y:S01]  /*8580*/  FFMA R0, R81.reuse, R82, R0 ;  /* 0x0000005251007223 */ /* 0x040fe20000000000 */
[C---:B------:R-:W-:Y:S01]  /*8590*/  FMUL R8, R78.reuse, R12 ;  /* 0x0000000c4e087220 */ /* 0x040fe20000400000 */
        /* <DEDUP_REMOVED lines=38> */
[--C-:B------:R-:W-:Y:S02]  /*8800*/  HADD2.F32 R64, -RZ, R89.reuse.H0_H0 ;  /* 0x20000059ff407230 */ /* 0x100fe40000004100 */
[C---:B------:R-:W-:Y:S01]  /*8810*/  FMUL R49, R78.reuse, R53 ;  /* 0x000000354e317220 */ /* 0x040fe20000400000 */
[C---:B------:R-:W-:Y:S01]  /*8820*/  FMUL R62, R78.reuse, R66 ;  /* 0x000000424e3e7220 */ /* 0x040fe20000400000 */
[----:B------:R-:W-:Y:S02]  /*8830*/  HADD2.F32 R66, -RZ, R89.H1_H1 ;  /* 0x30000059ff427230 */ /* 0x000fe40000004100 */
[C---:B------:R-:W-:Y:S01]  /*8840*/  FMUL R53, R78.reuse, R57 ;  /* 0x000000394e357220 */ /* 0x040fe20000400000 */
[C---:B------:R-:W-:Y:S01]  /*8850*/  FMUL R7, R78.reuse, R7 ;  /* 0x000000074e077220 */ /* 0x040fe20000400000 */
[C---:B------:R-:W-:Y:S01]  /*8860*/  FMUL R57, R78.reuse, R61 ;  /* 0x0000003d4e397220 */ /* 0x040fe20000400000 */
[----:B------:R-:W-:Y:S01]  /*8870*/  FMUL R61, R78, R65 ;  /* 0x000000414e3d7220 */ /* 0x000fe20000400000 */
[--C-:B------:R-:W-:Y:S02]  /*8880*/  HADD2.F32 R65, -RZ, R90.reuse.H0_H0 ;  /* 0x2000005aff417230 */ /* 0x100fe40000004100 */
[C---:B------:R-:W-:Y:S01]  /*8890*/  FFMA R2, R81.reuse, R83, R2 ;  /* 0x0000005351027223 */ /* 0x040fe20000000002 */
[C---:B------:R-:W-:Y:S01]  /*88a0*/  FFMA R3, R81.reuse, R64, R3 ;  /* 0x0000004051037223 */ /* 0x040fe20000000003 */
[----:B------:R-:W-:Y:S02]  /*88b0*/  HADD2.F32 R64, -RZ, R90.H1_H1 ;  /* 0x3000005aff407230 */ /* 0x000fe40000004100 */
[C---:B------:R-:W-:Y:S01]  /*88c0*/  FFMA R7, R81.reuse, R66, R7 ;  /* 0x0000004251077223 */ /* 0x040fe20000000007 */
[----:B------:R-:W-:Y:S01]  /*88d0*/  FFMA R4, R81, R65, R4 ;  /* 0x0000004151047223 */ /* 0x000fe20000000004 */
[--C-:B------:R-:W-:Y:S01]  /*88e0*/  HADD2.F32 R65, -RZ, R91.reuse.H0_H0 ;  /* 0x2000005bff417230 */ /* 0x100fe20000004100 */
[----:B-1----:R-:W-:Y:S01]  /*88f0*/  F2FP.F16.F32.PACK_AB R92, R2, R0 ;  /* 0x00000000025c723e */ /* 0x002fe200000000ff */
[----:B------:R-:W-:Y:S01]  /*8900*/  HADD2.F32 R0, -RZ, R91.H1_H1 ;  /* 0x3000005bff007230 */ /* 0x000fe20000004100 */
[----:B------:R-:W-:Y:S01]  /*8910*/  F2FP.F16.F32.PACK_AB R93, R7, R3 ;  /* 0x00000003075d723e */ /* 0x000fe200000000ff */
[--C-:B--2---:R-:W-:Y:S02]  /*8920*/  HADD2.F32 R3, -RZ, R96.reuse.H0_H0 ;  /* 0x20000060ff037230 */ /* 0x104fe40000004100 */
[C---:B------:R-:W-:Y:S01]  /*8930*/  FMUL R11, R78.reuse, R11 ;  /* 0x0000000b4e0b7220 */ /* 0x040fe20000400000 */
[----:B------:R-:W-:Y:S02]  /*8940*/  HADD2.F32 R2, -RZ, R96.H1_H1 ;  /* 0x30000060ff027230 */ /* 0x000fe40000004100 */
[C---:B------:R-:W-:Y:S01]  /*8950*/  FFMA R5, R81.reuse, R64, R5 ;  /* 0x0000004051057223 */ /* 0x040fe20000000005 */
[C---:B------:R-:W-:Y:S01]  /*8960*/  FFMA R6, R81.reuse, R65, R6 ;  /* 0x0000004151067223 */ /* 0x040fe20000000006 */
[C---:B------:R-:W-:Y:S01]  /*8970*/  FFMA R11, R81.reuse, R0, R11 ;  /* 0x00000000510b7223 */ /* 0x040fe2000000000b */
[--C-:B------:R-:W-:Y:S02]  /*8980*/  HADD2.F32 R0, -RZ, R97.reuse.H0_H0 ;  /* 0x20000061ff007230 */ /* 0x100fe40000004100 */
[C---:B------:R-:W-:Y:S01]  /*8990*/  FFMA R8, R81.reuse, R3, R8 ;  /* 0x0000000351087223 */ /* 0x040fe20000000008 */
[--C-:B------:R-:W-:Y:S02]  /*89a0*/  HADD2.F32 R3, -RZ, R98.reuse.H0_H0 ;  /* 0x20000062ff037230 */ /* 0x100fe40000004100 */
[C---:B------:R-:W-:Y:S01]  /*89b0*/  FFMA R9, R81.reuse, R2, R9 ;  /* 0x0000000251097223 */ /* 0x040fe20000000009 */
[----:B------:R-:W-:Y:S02]  /*89c0*/  HADD2.F32 R2, -RZ, R97.H1_H1 ;  /* 0x30000061ff027230 */ /* 0x000fe40000004100 */
[C---:B------:R-:W-:Y:S01]  /*89d0*/  FMUL R15, R78.reuse, R15 ;  /* 0x0000000f4e0f7220 */ /* 0x040fe20000400000 */
[----:B------:R-:W-:Y:S01]  /*89e0*/  FFMA R10, R81, R0, R10 ;  /* 0x00000000510a7223 */ /* 0x000fe2000000000a */
[----:B------:R-:W-:Y:S01]  /*89f0*/  HADD2.F32 R0, -RZ, R98.H1_H1 ;  /* 0x30000062ff007230 */ /* 0x000fe20000004100 */
[----:B------:R-:W-:Y:S01]  /*8a00*/  F2FP.F16.F32.PACK_AB R94, R5, R4 ;  /* 0x00000004055e723e */ /* 0x000fe200000000ff */
[--C-:B------:R-:W-:Y:S02]  /*8a10*/  HADD2.F32 R5, -RZ, R104.reuse.H0_H0 ;  /* 0x20000068ff057230 */ /* 0x100fe40000004100 */
[C---:B------:R-:W-:Y:S01]  /*8a20*/  FFMA R15, R81.reuse, R2, R15 ;  /* 0x00000002510f7223 */ /* 0x040fe2000000000f */
[--C-:B------:R-:W-:Y:S02]  /*8a30*/  HADD2.F32 R2, -RZ, R99.reuse.H1_H1 ;  /* 0x30000063ff027230 */ /* 0x100fe40000004100 */
[C---:B------:R-:W-:Y:S01]  /*8a40*/  FFMA R12, R81.reuse, R3, R12 ;  /* 0x00000003510c7223 */ /* 0x040fe2000000000c */
[----:B------:R-:W-:Y:S02]  /*8a50*/  HADD2.F32 R3, -RZ, R99.H0_H0 ;  /* 0x20000063ff037230 */ /* 0x000fe40000004100 */
[C---:B------:R-:W-:Y:S01]  /*8a60*/  FMUL R19, R78.reuse, R19 ;  /* 0x000000134e137220 */ /* 0x040fe20000400000 */
[----:B------:R-:W-:Y:S02]  /*8a70*/  HADD2.F32 R4, -RZ, R107.H1_H1 ;  /* 0x3000006bff047230 */ /* 0x000fe40000004100 */
[C---:B------:R-:W-:Y:S01]  /*8a80*/  FFMA R13, R81.reuse, R0, R13 ;  /* 0x00000000510d7223 */ /* 0x040fe2000000000d */
[----:B------:R-:W-:Y:S02]  /*8a90*/  HADD2.F32 R0, -RZ, R104.H1_H1 ;  /* 0x30000068ff007230 */ /* 0x000fe40000004100 */
[C---:B------:R-:W-:Y:S01]  /*8aa0*/  FFMA R14, R81.reuse, R3, R14 ;  /* 0x00000003510e7223 */ /* 0x040fe2000000000e */
[--C-:B------:R-:W-:Y:S02]  /*8ab0*/  HADD2.F32 R3, -RZ, R106.reuse.H0_H0 ;  /* 0x2000006aff037230 */ /* 0x100fe40000004100 */
[C---:B------:R-:W-:Y:S01]  /*8ac0*/  FFMA R19, R81.reuse, R2, R19 ;  /* 0x0000000251137223 */ /* 0x040fe20000000013 */
[----:B------:R-:W-:Y:S02]  /*8ad0*/  HADD2.F32 R2, -RZ, R105.H0_H0 ;  /* 0x20000069ff027230 */ /* 0x000fe40000004100 */
[C---:B------:R-:W-:Y:S01]  /*8ae0*/  FFMA R16, R81.reuse, R5, R16 ;  /* 0x0000000551107223 */ /* 0x040fe20000000010 */
[----:B------:R-:W-:Y:S02]  /*8af0*/  HADD2.F32 R5, -RZ, R107.H0_H0 ;  /* 0x2000006bff057230 */ /* 0x000fe40000004100 */
[C---:B------:R-:W-:Y:S01]  /*8b00*/  FFMA R17, R81.reuse, R0, R17 ;  /* 0x0000000051117223 */ /* 0x040fe20000000011 */
[----:B------:R-:W-:Y:S02]  /*8b10*/  HADD2.F32 R0, -RZ, R105.H1_H1 ;  /* 0x30000069ff007230 */ /* 0x000fe40000004100 */
[C---:B------:R-:W-:Y:S01]  /*8b20*/  FMUL R23, R78.reuse, R23 ;  /* 0x000000174e177220 */ /* 0x040fe20000400000 */
[C---:B------:R-:W-:Y:S01]  /*8b30*/  FFMA R18, R81.reuse, R2, R18 ;  /* 0x0000000251127223 */ /* 0x040fe20000000012 */
[----:B------:R-:W-:Y:S02]  /*8b40*/  HADD2.F32 R2, -RZ, R106.H1_H1 ;  /* 0x3000006aff027230 */ /* 0x000fe40000004100 */
[C---:B------:R-:W-:Y:S01]  /*8b50*/  FMUL R27, R78.reuse, R27 ;  /* 0x0000001b4e1b7220 */ /* 0x040fe20000400000 */
[C---:B------:R-:W-:Y:S01]  /*8b60*/  FFMA R23, R81.reuse, R0, R23 ;  /* 0x0000000051177223 */ /* 0x040fe20000000017 */
[----:B------:R-:W-:Y:S02]  /*8b70*/  HADD2.F32 R0, -RZ, R112.H0_H0 ;  /* 0x20000070ff007230 */ /* 0x000fe40000004100 */
[C---:B------:R-:W-:Y:S01]  /*8b80*/  FFMA R20, R81.reuse, R3, R20 ;  /* 0x0000000351147223 */ /* 0x040fe20000000014 */
[----:B------:R-:W-:Y:S02]  /*8b90*/  HADD2.F32 R3, -RZ, R114.H0_H0 ;  /* 0x20000072ff037230 */ /* 0x000fe40000004100 */
[C---:B------:R-:W-:Y:S01]  /*8ba0*/  FFMA R21, R81.reuse, R2, R21 ;  /* 0x0000000251157223 */ /* 0x040fe20000000015 */
[C---:B------:R-:W-:Y:S01]  /*8bb0*/  FFMA R22, R81.reuse, R5, R22 ;  /* 0x0000000551167223 */ /* 0x040fe20000000016 */
[C---:B------:R-:W-:Y:S01]  /*8bc0*/  FFMA R27, R81.reuse, R4, R27 ;  /* 0x00000004511b7223 */ /* 0x040fe2000000001b */
[C---:B------:R-:W-:Y:S01]  /*8bd0*/  FFMA R24, R81.reuse, R0, R24 ;  /* 0x0000000051187223 */ /* 0x040fe20000000018 */
[----:B------:R-:W-:Y:S02]  /*8be0*/  HADD2.F32 R2, -RZ, R112.H1_H1 ;  /* 0x30000070ff027230 */ /* 0x000fe40000004100 */
[C---:B------:R-:W-:Y:S01]  /*8bf0*/  FMUL R31, R78.reuse, R31 ;  /* 0x0000001f4e1f7220 */ /* 0x040fe20000400000 */
[----:B------:R-:W-:Y:S02]  /*8c00*/  HADD2.F32 R0, -RZ, R113.H0_H0 ;  /* 0x20000071ff007230 */ /* 0x000fe40000004100 */
[C---:B------:R-:W-:Y:S01]  /*8c10*/  FMUL R35, R78.reuse, R35 ;  /* 0x000000234e237220 */ /* 0x040fe20000400000 */
[----:B------:R-:W-:Y:S02]  /*8c20*/  HADD2.F32 R5, -RZ, R115.H0_H0 ;  /* 0x20000073ff057230 */ /* 0x000fe40000004100 */
[C---:B------:R-:W-:Y:S01]  /*8c30*/  FFMA R25, R81.reuse, R2, R25 ;  /* 0x0000000251197223 */ /* 0x040fe20000000019 */
[----:B------:R-:W-:Y:S02]  /*8c40*/  HADD2.F32 R2, -RZ, R114.H1_H1 ;  /* 0x30000072ff027230 */ /* 0x000fe40000004100 */
[----:B------:R-:W-:Y:S01]  /*8c50*/  FFMA R26, R81, R0, R26 ;  /* 0x00000000511a7223 */ /* 0x000fe2000000001a */
[----:B------:R-:W-:Y:S02]  /*8c60*/  HADD2.F32 R0, -RZ, R113.H1_H1 ;  /* 0x30000071ff007230 */ /* 0x000fe40000004100 */
[C---:B------:R-:W-:Y:S01]  /*8c70*/  FMUL R39, R78.reuse, R39 ;  /* 0x000000274e277220 */ /* 0x040fe20000400000 */
[----:B------:R-:W-:Y:S01]  /*8c80*/  HADD2.F32 R4, -RZ, R115.H1_H1 ;  /* 0x30000073ff047230 */ /* 0x000fe20000004100 */
[----:B------:R-:W-:Y:S01]  /*8c90*/  F2FP.F16.F32.PACK_AB R95, R11, R6 ;  /* 0x000000060b5f723e */ /* 0x000fe200000000ff */
[C---:B------:R-:W-:Y:S01]  /*8ca0*/  FMUL R43, R78.reuse, R43 ;  /* 0x0000002b4e2b7220 */ /* 0x040fe20000400000 */
[C---:B------:R-:W-:Y:S01]  /*8cb0*/  FFMA R31, R81.reuse, R0, R31 ;  /* 0x00000000511f7223 */ /* 0x040fe2000000001f */
[--C-:B------:R-:W-:Y:S02]  /*8cc0*/  HADD2.F32 R0, -RZ, R120.reuse.H0_H0 ;  /* 0x20000078ff007230 */ /* 0x100fe40000004100 */
[C---:B------:R-:W-:Y:S01]  /*8cd0*/  FFMA R28, R81.reuse, R3, R28 ;  /* 0x00000003511c7223 */ /* 0x040fe2000000001c */
[----:B------:R1:W-:Y:S01]  /*8ce0*/  STS.128 [R178+UR48+0x8400], R92 ;  /* 0x0084005cb2007988 */ /* 0x0003e20008000c30 */
[C---:B------:R-:W-:Y:S01]  /*8cf0*/  FFMA R29, R81.reuse, R2, R29 ;  /* 0x00000002511d7223 */ /* 0x040fe2000000001d */
[C---:B------:R-:W-:Y:S01]  /*8d00*/  FFMA R30, R81.reuse, R5, R30 ;  /* 0x00000005511e7223 */ /* 0x040fe2000000001e */
[C---:B------:R-:W-:Y:S01]  /*8d10*/  FFMA R35, R81.reuse, R4, R35 ;  /* 0x0000000451237223 */ /* 0x040fe20000000023 */
[----:B------:R-:W-:Y:S02]  /*8d20*/  HADD2.F32 R2, -RZ, R120.H1_H1 ;  /* 0x30000078ff027230 */ /* 0x000fe40000004100 */
[----:B------:R-:W-:Y:S01]  /*8d30*/  FFMA R32, R81, R0, R32 ;  /* 0x0000000051207223 */ /* 0x000fe20000000020 */
[--C-:B------:R-:W-:Y:S01]  /*8d40*/  HADD2.F32 R3, -RZ, R121.reuse.H0_H0 ;  /* 0x20000079ff037230 */ /* 0x100fe20000004100 */
[----:B------:R-:W-:Y:S01]  /*8d50*/  F2FP.F16.F32.PACK_AB R8, R9, R8 ;  /* 0x000000080908723e */ /* 0x000fe200000000ff */
[----:B------:R-:W-:Y:S02]  /*8d60*/  HADD2.F32 R0, -RZ, R121.H1_H1 ;  /* 0x30000079ff007230 */ /* 0x000fe40000004100 */
[C---:B------:R-:W-:Y:S01]  /*8d70*/  FFMA R33, R81.reuse, R2, R33 ;  /* 0x0000000251217223 */ /* 0x040fe20000000021 */
[--C-:B------:R-:W-:Y:S02]  /*8d80*/  HADD2.F32 R5, -RZ, R123.reuse.H0_H0 ;  /* 0x2000007bff057230 */ /* 0x100fe40000004100 */
[C---:B------:R-:W-:Y:S01]  /*8d90*/  FFMA R34, R81.reuse, R3, R34 ;  /* 0x0000000351227223 */ /* 0x040fe20000000022 */
[--C-:B------:R-:W-:Y:S02]  /*8da0*/  HADD2.F32 R3, -RZ, R122.reuse.H0_H0 ;  /* 0x2000007aff037230 */ /* 0x100fe40000004100 */
[----:B------:R-:W-:Y:S01]  /*8db0*/  FFMA R39, R81, R0, R39 ;  /* 0x0000000051277223 */ /* 0x000fe20000000027 */
[----:B------:R-:W-:Y:S01]  /*8dc0*/  HADD2.F32 R0, -RZ, R122.H1_H1 ;  /* 0x3000007aff007230 */ /* 0x000fe20000004100 */
[----:B------:R-:W-:Y:S01]  /*8dd0*/  F2FP.F16.F32.PACK_AB R9, R15, R10 ;  /* 0x0000000a0f09723e */ /* 0x000fe200000000ff */
[----:B------:R-:W-:Y:S02]  /*8de0*/  HADD2.F32 R2, -RZ, R123.H1_H1 ;  /* 0x3000007bff027230 */ /* 0x000fe40000004100 */
[C---:B------:R-:W-:Y:S01]  /*8df0*/  FFMA R36, R81.reuse, R3, R36 ;  /* 0x0000000351247223 */ /* 0x040fe20000000024 */
[--C-:B------:R-:W-:Y:S02]  /*8e00*/  HADD2.F32 R3, -RZ, R129.reuse.H0_H0 ;  /* 0x20000081ff037230 */ /* 0x100fe40000004100 */
[C---:B------:R-:W-:Y:S01]  /*8e10*/  FFMA R37, R81.reuse, R0, R37 ;  /* 0x0000000051257223 */ /* 0x040fe20000000025 */
[C---:B------:R-:W-:Y:S01]  /*8e20*/  FFMA R38, R81.reuse, R5, R38 ;  /* 0x0000000551267223 */ /* 0x040fe20000000026 */
[--C-:B------:R-:W-:Y:S02]  /*8e30*/  HADD2.F32 R0, -RZ, R128.reuse.H0_H0 ;  /* 0x20000080ff007230 */ /* 0x100fe40000004100 */
[----:B------:R-:W-:Y:S01]  /*8e40*/  FFMA R43, R81, R2, R43 ;  /* 0x00000002512b7223 */ /* 0x000fe2000000002b */
[----:B------:R-:W-:Y:S01]  /*8e50*/  HADD2.F32 R2, -RZ, R128.H1_H1 ;  /* 0x30000080ff027230 */ /* 0x000fe20000004100 */
[----:B------:R-:W-:Y:S01]  /*8e60*/  F2FP.F16.F32.PACK_AB R10, R13, R12 ;  /* 0x0000000c0d0a723e */ /* 0x000fe200000000ff */
[C---:B------:R-:W-:Y:S01]  /*8e70*/  FMUL R47, R78.reuse, R47 ;  /* 0x0000002f4e2f7220 */ /* 0x040fe20000400000 */
[----:B------:R-:W-:Y:S01]  /*8e80*/  F2FP.F16.F32.PACK_AB R11, R19, R14 ;  /* 0x0000000e130b723e */ /* 0x000fe200000000ff */
[C---:B------:R-:W-:Y:S01]  /*8e90*/  FFMA R40, R81.reuse, R0, R40 ;  /* 0x0000000051287223 */ /* 0x040fe20000000028 */
[----:B------:R-:W-:Y:S02]  /*8ea0*/  HADD2.F32 R0, -RZ, R129.H1_H1 ;  /* 0x30000081ff007230 */ /* 0x000fe40000004100 */
[C---:B------:R-:W-:Y:S01]  /*8eb0*/  FFMA R41, R81.reuse, R2, R41 ;  /* 0x0000000251297223 */ /* 0x040fe20000000029 */
[----:B------:R-:W-:Y:S01]  /*8ec0*/  FFMA R42, R81, R3, R42 ;  /* 0x00000003512a7223 */ /* 0x000fe2000000002a */
[----:B------:R1:W-:Y:S01]  /*8ed0*/  STS.128 [R179+0x8400], R8 ;  /* 0x00840008b3007388 */ /* 0x0003e20000000c00 */
[--C-:B------:R-:W-:Y:S01]  /*8ee0*/  HADD2.F32 R3, -RZ, R130.reuse.H0_H0 ;  /* 0x20000082ff037230 */ /* 0x100fe20000004100 */
[----:B------:R-:W-:Y:S01]  /*8ef0*/  F2FP.F16.F32.PACK_AB R16, R17, R16 ;  /* 0x000000101110723e */ /* 0x000fe200000000ff */
[----:B------:R-:W-:Y:S01]  /*8f00*/  HADD2.F32 R2, -RZ, R130.H1_H1 ;  /* 0x30000082ff027230 */ /* 0x000fe20000004100 */
[----:B------:R-:W-:Y:S01]  /*8f10*/  F2FP.F16.F32.PACK_AB R17, R23, R18 ;  /* 0x000000121711723e */ /* 0x000fe200000000ff */
[----:B------:R-:W-:Y:S01]  /*8f20*/  FFMA R47, R81, R0, R47 ;  /* 0x00000000512f7223 */ /* 0x000fe2000000002f */
[--C-:B------:R-:W-:Y:S01]  /*8f30*/  HADD2.F32 R5, -RZ, R131.reuse.H0_H0 ;  /* 0x20000083ff057230 */ /* 0x100fe20000004100 */
[----:B------:R-:W-:Y:S01]  /*8f40*/  F2FP.F16.F32.PACK_AB R18, R21, R20 ;  /* 0x000000141512723e */ /* 0x000fe200000000ff */
[----:B------:R-:W-:Y:S01]  /*8f50*/  HADD2.F32 R0, -RZ, R131.H1_H1 ;  /* 0x30000083ff007230 */ /* 0x000fe20000004100 */
[----:B------:R-:W-:Y:S01]  /*8f60*/  F2FP.F16.F32.PACK_AB R19, R27, R22 ;  /* 0x000000161b13723e */ /* 0x000fe200000000ff */
[C---:B------:R-:W-:Y:S01]  /*8f70*/  FMUL R51, R78.reuse, R51 ;  /* 0x000000334e337220 */ /* 0x040fe20000400000 */
[C---:B------:R-:W-:Y:S01]  /*8f80*/  FFMA R44, R81.reuse, R3, R44 ;  /* 0x00000003512c7223 */ /* 0x040fe2000000002c */
[C---:B------:R-:W-:Y:S01]  /*8f90*/  FFMA R45, R81.reuse, R2, R45 ;  /* 0x00000002512d7223 */ /* 0x040fe2000000002d */
[C---:B------:R-:W-:Y:S01]  /*8fa0*/  FFMA R46, R81.reuse, R5, R46 ;  /* 0x00000005512e7223 */ /* 0x040fe2000000002e */
[----:B------:R1:W-:Y:S01]  /*8fb0*/  STS.128 [R177+0x8400], R16 ;  /* 0x00840010b1007388 */ /* 0x0003e20000000c00 */
[----:B------:R-:W-:Y:S01]  /*8fc0*/  FFMA R51, R81, R0, R51 ;  /* 0x0000000051337223 */ /* 0x000fe20000000033 */
[--C-:B------:R-:W-:Y:S01]  /*8fd0*/  HADD2.F32 R3, -RZ, R136.reuse.H0_H0 ;  /* 0x20000088ff037230 */ /* 0x100fe20000004100 */
[----:B------:R-:W-:Y:S01]  /*8fe0*/  F2FP.F16.F32.PACK_AB R24, R25, R24 ;  /* 0x000000181918723e */ /* 0x000fe200000000ff */
[----:B------:R-:W-:Y:S01]  /*8ff0*/  HADD2.F32 R0, -RZ, R136.H1_H1 ;  /* 0x30000088ff007230 */ /* 0x000fe20000004100 */
[----:B------:R-:W-:Y:S01]  /*9000*/  F2FP.F16.F32.PACK_AB R25, R31, R26 ;  /* 0x0000001a1f19723e */ /* 0x000fe200000000ff */
        /* <DEDUP_REMOVED lines=16> */
[----:B------:R-:W-:Y:S01]  /*9110*/  FFMA R52, R81, R0, R52 ;  /* 0x0000000051347223 */ /* 0x000fe20000000034 */
[----:B------:R-:W-:Y:S01]  /*9120*/  F2FP.F16.F32.PACK_AB R35, R43, R38 ;  /* 0x000000262b23723e */ /* 0x000fe200000000ff */
[C---:B------:R-:W-:Y:S01]  /*9130*/  FFMA R53, R81.reuse, R2, R53 ;  /* 0x0000000251357223 */ /* 0x040fe20000000035 */
[----:B------:R-:W-:Y:S01]  /*9140*/  FFMA R54, R81, R3, R54 ;  /* 0x0000000351367223 */ /* 0x000fe20000000036 */
[----:B------:R-:W-:Y:S01]  /*9150*/  HADD2.F32 R0, -RZ, R139.H1_H1 ;  /* 0x3000008bff007230 */ /* 0x000fe20000004100 */
[----:B------:R-:W-:Y:S01]  /*9160*/  F2FP.F16.F32.PACK_AB R40, R41, R40 ;  /* 0x000000282928723e */ /* 0x000fe200000000ff */
[----:B------:R1:W-:Y:S01]  /*9170*/  STS.128 [R175+0x8400], R32 ;  /* 0x00840020af007388 */ /* 0x0003e20000000c00 */
[C---:B------:R-:W-:Y:S01]  /*9180*/  FMUL R59, R78.reuse, R59 ;  /* 0x0000003b4e3b7220 */ /* 0x040fe20000400000 */
[--C-:B------:R-:W-:Y:S01]  /*9190*/  HADD2.F32 R3, -RZ, R144.reuse.H0_H0 ;  /* 0x20000090ff037230 */ /* 0x100fe20000004100 */
[----:B------:R-:W-:Y:S01]  /*91a0*/  F2FP.F16.F32.PACK_AB R41, R47, R42 ;  /* 0x0000002a2f29723e */ /* 0x000fe200000000ff */
[----:B------:R-:W-:Y:S01]  /*91b0*/  HADD2.F32 R2, -RZ, R144.H1_H1 ;  /* 0x30000090ff027230 */ /* 0x000fe20000004100 */
[----:B------:R-:W-:Y:S01]  /*91c0*/  F2FP.F16.F32.PACK_AB R42, R45, R44 ;  /* 0x0000002c2d2a723e */ /* 0x000fe200000000ff */
[--C-:B------:R-:W-:Y:S01]  /*91d0*/  HADD2.F32 R5, -RZ, R145.reuse.H0_H0 ;  /* 0x20000091ff057230 */ /* 0x100fe20000004100 */
        /* <DEDUP_REMOVED lines=8> */
[----:B------:R-:W-:Y:S01]  /*9260*/  FFMA R58, R81, R5, R58 ;  /* 0x00000005513a7223 */ /* 0x000fe2000000003a */
[----:B------:R-:W-:Y:S01]  /*9270*/  HADD2.F32 R2, -RZ, R146.H1_H1 ;  /* 0x30000092ff027230 */ /* 0x000fe20000004100 */
[----:B------:R-:W-:Y:S01]  /*9280*/  F2FP.F16.F32.PACK_AB R48, R49, R48 ;  /* 0x000000303130723e */ /* 0x000fe200000000ff */
[--C-:B------:R-:W-:Y:S01]  /*9290*/  HADD2.F32 R5, -RZ, R147.reuse.H0_H0 ;  /* 0x20000093ff057230 */ /* 0x100fe20000004100 */
[----:B------:R-:W-:Y:S01]  /*92a0*/  F2FP.F16.F32.PACK_AB R49, R55, R50 ;  /* 0x000000323731723e */ /* 0x000fe200000000ff */
[----:B------:R-:W-:Y:S02]  /*92b0*/  HADD2.F32 R4, -RZ, R147.H1_H1 ;  /* 0x30000093ff047230 */ /* 0x000fe40000004100 */
[----:B------:R-:W-:Y:S01]  /*92c0*/  FFMA R63, R81, R0, R63 ;  /* 0x00000000513f7223 */ /* 0x000fe2000000003f */
[----:B------:R-:W-:Y:S01]  /*92d0*/  FMUL R67, R78, R67 ;  /* 0x000000434e437220 */ /* 0x000fe20000400000 */
[----:B------:R-:W-:Y:S01]  /*92e0*/  F2FP.F16.F32.PACK_AB R50, R53, R52 ;  /* 0x000000343532723e */ /* 0x000fe200000000ff */
[----:B------:R-:W-:Y:S01]  /*92f0*/  FFMA R60, R81, R3, R60 ;  /* 0x00000003513c7223 */ /* 0x000fe2000000003c */
[----:B------:R-:W-:Y:S01]  /*9300*/  F2FP.F16.F32.PACK_AB R51, R59, R54 ;  /* 0x000000363b33723e */ /* 0x000fe200000000ff */
[C---:B------:R-:W-:Y:S01]  /*9310*/  FFMA R61, R81.reuse, R2, R61 ;  /* 0x00000002513d7223 */ /* 0x040fe2000000003d */
[C---:B------:R-:W-:Y:S01]  /*9320*/  FFMA R62, R81.reuse, R5, R62 ;  /* 0x00000005513e7223 */ /* 0x040fe2000000003e */
[----:B------:R-:W-:Y:S01]  /*9330*/  FFMA R67, R81, R4, R67 ;  /* 0x0000000451437223 */ /* 0x000fe20000000043 */
[----:B------:R-:W-:Y:S01]  /*9340*/  F2FP.F16.F32.PACK_AB R56, R57, R56 ;  /* 0x000000383938723e */ /* 0x000fe200000000ff */
[----:B------:R1:W-:Y:S01]  /*9350*/  STS.128 [R174+0x8400], R48 ;  /* 0x00840030ae007388 */ /* 0x0003e20000000c00 */
[----:B------:R-:W-:Y:S02]  /*9360*/  F2FP.F16.F32.PACK_AB R57, R63, R58 ;  /* 0x0000003a3f39723e */ /* 0x000fe400000000ff */
        /* <DEDUP_REMOVED lines=22> */
.L_x_113:
[----:B------:R-:W-:Y:S05]  /*94d0*/  BSYNC.RECONVERGENT B0 ;  /* 0x0000000000007941 */ /* 0x000fea0003800200 */
.L_x_112:
        /* <DEDUP_REMOVED lines=13> */
[----:B-1----:R-:W-:Y:S04]  /*95b0*/  @P1 IADD3 R9, PT, PT, R101, UR48, RZ ;  /* 0x0000003065091c10 */ /* 0x002fe8000fffe0ff */
[----:B------:R-:W-:Y:S01]  /*95c0*/  @P1 IADD3 R7, PT, PT, R102, R9, RZ ;  /* 0x0000000966071210 */ /* 0x000fe20007ffe0ff */
[--C-:B------:R-:W-:Y:S02]  /*95d0*/  @P1 IMAD.IADD R5, R100, 0x1, R9.reuse ;  /* 0x0000000164051824 */ /* 0x100fe400078e0209 */
[----:B------:R-:W-:Y:S01]  /*95e0*/  @P1 IMAD.IADD R2, R110, 0x1, R9 ;  /* 0x000000016e021824 */ /* 0x000fe200078e0209 */
[----:B------:R-:W-:Y:S06]  /*95f0*/  @P0 BRA `(.L_x_117) ;  /* 0x00000000000c0947 */ /* 0x000fec0003800000 */
[----:B------:R-:W-:Y:S04]  /*9600*/  SHF.L.U32 R0, R167, 0x1f, RZ ;  /* 0x0000001fa7007819 */ /* 0x000fe800000006ff */
[----:B------:R-:W1:Y:S02]  /*9610*/  SYNCS.PHASECHK.TRANS64.TRYWAIT P0, [R3+URZ+0x30], R0 ;  /* 0x00003000030075a7 */ /* 0x000e6400080011ff */
[----:B-1----:R-:W-:Y:S05]  /*9620*/  @!P0 BRA `(.L_x_118) ;  /* 0x00000020000c8947 */ /* 0x002fea0003800000 */
.L_x_117:
[----:B------:R-:W-:Y:S05]  /*9630*/  BSYNC B0 ;  /* 0x0000000000007941 */ /* 0x000fea0003800000 */
.L_x_116:
[----:B------:R-:W-:Y:S11]  /*9640*/  ISETP.NE.AND P0, PT, R108, RZ, PT ;  /* 0x000000ff6c00720c */ /* 0x000ff60003f05270 */
[----:B------:R-:W-:Y:S02]  /*9650*/  @!UPT UIADD3 URZ, UPT, UPT, URZ, URZ, URZ ;  /* 0x000000fffffff290 */ /* 0x000fe4000fffe0ff */
[----:B------:R2:W3:Y:S01]  /*9660*/  @P0 LDS.128 R88, [R101+UR48+0x400] ;  /* 0x0004003065580984 */ /* 0x0004e20008000c00 */
[----:B-1----:R-:W-:Y:S01]  /*9670*/  @P0 IMAD.IADD R3, R102, 0x1, R5 ;  /* 0x0000000166030824 */ /* 0x002fe200078e0205 */
[C---:B------:R-:W-:Y:S01]  /*9680*/  @P0 IADD3 R4, PT, PT, R110.reuse, R5, RZ ;  /* 0x000000056e040210 */ /* 0x040fe20007ffe0ff */
[C---:B------:R-:W-:Y:S01]  /*9690*/  @P0 IMAD.IADD R0, R110.reuse, 0x1, R7 ;  /* 0x000000016e000824 */ /* 0x040fe200078e0207 */
[----:B------:R2:W4:Y:S02]  /*96a0*/  @P0 LDS.128 R96, [R2+0x400] ;  /* 0x0004000002600984 */ /* 0x0005240000000c00 */
[----:B------:R-:W-:Y:S02]  /*96b0*/  @P0 IADD3 R110, PT, PT, R110, R3, RZ ;  /* 0x000000036e6e0210 */ /* 0x000fe40007ffe0ff */
[----:B------:R2:W1:Y:S04]  /*96c0*/  @P0 LDS.128 R104, [R7+0x400] ;  /* 0x0004000007680984 */ /* 0x0004680000000c00 */
[----:B------:R2:W1:Y:S04]  /*96d0*/  @P0 LDS.128 R112, [R0+0x400] ;  /* 0x0004000000700984 */ /* 0x0004680000000c00 */
[----:B------:R2:W1:Y:S04]  /*96e0*/  @P0 LDS.128 R120, [R5+0x400] ;  /* 0x0004000005780984 */ /* 0x0004680000000c00 */
[----:B------:R2:W1:Y:S04]  /*96f0*/  @P0 LDS.128 R128, [R4+0x400] ;  /* 0x0004000004800984 */ /* 0x0004680000000c00 */
[----:B------:R2:W1:Y:S04]  /*9700*/  @P0 LDS.128 R136, [R3+0x400] ;  /* 0x0004000003880984 */ /* 0x0004680000000c00 */
[----:B------:R2:W1:Y:S02]  /*9710*/  @P0 LDS.128 R144, [R110+0x400] ;  /* 0x000400006e900984 */ /* 0x0004640000000c00 */
.L_x_115:
[----:B------:R-:W-:Y:S05]  /*9720*/  BSYNC B1 ;  /* 0x0000000000017941 */ /* 0x000fea0003800000 */
.L_x_114:
[----:B--2---:R-:W-:Y:S05]  /*9730*/  VIADD R3, R80, 0xc0 ;  /* 0x000000c050037836 */ /* 0x004fea0000000000 */
[----:B------:R-:W-:Y:S04]  /*9740*/  SHF.R.U32.HI R3, RZ, 0x15, R3 ;  /* 0x00000015ff037819 */ /* 0x000fe80000011603 */
[----:B------:R-:W-:Y:S11]  /*9750*/  LOP3.LUT P0, RZ, R3, 0x3, R162, 0x48, !PT ;  /* 0x0000000303ff7812 */ /* 0x000ff600078048a2 */
[----:B------:R-:W-:Y:S02]  /*9760*/  @!UPT UIADD3 URZ, UPT, UPT, URZ, URZ, URZ ;  /* 0x000000fffffff290 */ /* 0x000fe4000fffe0ff */
[----:B------:R-:W-:Y:S05]  /*9770*/  @!P0 BRA `(.L_x_119) ;  /* 0x0000000000408947 */ /* 0x000fea0003800000 */
[----:B------:R-:W2:Y:S01]  /*9780*/  LDCU.64 UR8, c[0x4][0x70] ;  /* 0x01000e00ff0877ac */ /* 0x000ea20008000a00 */
[----:B------:R-:W-:Y:S01]  /*9790*/  MOV R3, 0x0 ;  /* 0x0000000000037802 */ /* 0x000fe20000000f00 */
[----:B------:R-:W-:Y:S02]  /*97a0*/  HFMA2 R12, -RZ, RZ, 0, 5.9604644775390625e-08 ;  /* 0x00000001ff0c7431 */ /* 0x000fe400000001ff */
[----:B-1----:R-:W-:Y:S02]  /*97b0*/  IMAD.MOV.U32 R8, RZ, RZ, 0x192 ;  /* 0x00000192ff087424 */ /* 0x002fe400078e00ff */
[----:B------:R-:W-:Y:S01]  /*97c0*/  IMAD.MOV.U32 R13, RZ, RZ, RZ ;  /* 0x000000ffff0d7224 */ /* 0x000fe200078e00ff */
[----:B------:R-:W1:Y:S01]  /*97d0*/  LDCU.64 UR6, c[0x4][0x78] ;  /* 0x01000f00ff0677ac */ /* 0x000e620008000a00 */
[----:B------:R-:W3:Y:S01]  /*97e0*/  LDC.64 R2, c[0x4][R3] ;  /* 0x0100000003027b82 */ /* 0x000ee20000000a00 */
[----:B------:R-:W5:Y:S01]  /*97f0*/  LDCU.64 UR4, c[0x4][0x10] ;  /* 0x01000200ff0477ac */ /* 0x000f620008000a00 */
[----:B--2---:R-:W-:Y:S01]  /*9800*/  MOV R5, UR9 ;  /* 0x0000000900057c02 */ /* 0x004fe20008000f00 */
[----:B------:R-:W-:Y:S01]  /*9810*/  IMAD.U32 R4, RZ, RZ, UR8 ;  /* 0x00000008ff047e24 */ /* 0x000fe2000f8e00ff */
[----:B-1----:R-:W-:Y:S01]  /*9820*/  MOV R7, UR7 ;  /* 0x0000000700077c02 */ /* 0x002fe20008000f00 */
[----:B------:R-:W-:Y:S01]  /*9830*/  IMAD.U32 R6, RZ, RZ, UR6 ;  /* 0x00000006ff067e24 */ /* 0x000fe2000f8e00ff */
[----:B-----5:R-:W-:Y:S01]  /*9840*/  MOV R11, UR5 ;  /* 0x00000005000b7c02 */ /* 0x020fe20008000f00 */
[----:B------:R-:W-:Y:S02]  /*9850*/  IMAD.U32 R10, RZ, RZ, UR4 ;  /* 0x00000004ff0a7e24 */ /* 0x000fe4000f8e00ff */
[----:B------:R-:W-:Y:S07]  /*9860*/  LEPC R20, `(.L_x_119) ;  /* 0x000000001014794e */ /* 0x000fee0000000000 */
[----:B---34-:R-:W-:Y:S05]  /*9870*/  CALL.ABS.NOINC R2 ;  /* 0x0000000002007343 */ /* 0x018fea0003c00000 */
.L_x_119:
[----:B------:R-:W-:Y:S01]  /*9880*/  ISETP.NE.AND P0, PT, R170, RZ, PT ;  /* 0x000000ffaa00720c */ /* 0x000fe20003f05270 */
[----:B------:R-:W-:Y:S05]  /*9890*/  WARPSYNC.ALL ;  /* 0x0000000000007948 */ /* 0x000fea0003800000 */
[----:B------:R-:W-:Y:S01]  /*98a0*/  R2UR UR4, R80 ;  /* 0x00000000500472ca */ /* 0x000fe200000e0000 */
[--C-:B---3--:R-:W-:Y:S01]  /*98b0*/  HADD2.F32 R82, -RZ, R88.reuse.H0_H0 ;  /* 0x20000058ff527230 */ /* 0x108fe20000004100 */
[----:B------:R-:W-:Y:S01]  /*98c0*/  R2UR UR5, R87 ;  /* 0x00000000570572ca */ /* 0x000fe200000e0000 */
[----:B------:R-:W-:Y:S01]  /*98d0*/  HADD2.F32 R84, -RZ, R88.H1_H1 ;  /* 0x30000058ff547230 */ /* 0x000fe20000004100 */
[----:B------:R-:W-:Y:S01]  /*98e0*/  BSSY.RECONVERGENT B0, `(.L_x_120) ;  /* 0x00000fd000007945 */ /* 0x000fe20003800200 */
[--C-:B------:R-:W-:Y:S02]  /*98f0*/  HADD2.F32 R83, -RZ, R89.reuse.H0_H0 ;  /* 0x20000059ff537230 */ /* 0x100fe40000004100 */
[----:B------:R-:W-:Y:S02]  /*9900*/  HADD2.F32 R86, -RZ, R89.H1_H1 ;  /* 0x30000059ff567230 */ /* 0x000fe40000004100 */
[--C-:B------:R-:W-:Y:S02]  /*9910*/  HADD2.F32 R85, -RZ, R90.reuse.H0_H0 ;  /* 0x2000005aff557230 */ /* 0x100fe40000004100 */
[----:B------:R-:W-:Y:S02]  /*9920*/  HADD2.F32 R88, -RZ, R90.H1_H1 ;  /* 0x3000005aff587230 */ /* 0x000fe40000004100 */
[----:B-1----:R-:W1:Y:S01]  /*9930*/  LDTM.x64 R4, tmem[UR4+0xc0] ;  /* 0x0000c004000479ee */ /* 0x002e620008340000 */
[----:B------:R-:W-:Y:S01]  /*9940*/  NOP ;  /* 0x0000000000007918 */ /* 0x000fe20000000000 */
[----:B------:R-:W-:Y:S01]  /*9950*/  UIADD3 UR5, UPT, UPT, UR5, 0xb0, URZ ;  /* 0x000000b005057890 */ /* 0x000fe2000fffe0ff */
[--C-:B------:R-:W-:Y:S02]  /*9960*/  HADD2.F32 R87, -RZ, R91.reuse.H0_H0 ;  /* 0x2000005bff577230 */ /* 0x100fe40000004100 */
[----:B------:R-:W-:Y:S01]  /*9970*/  HADD2.F32 R90, -RZ, R91.H1_H1 ;  /* 0x3000005bff5a7230 */ /* 0x000fe20000004100 */
[----:B------:R-:W-:Y:S01]  /*9980*/  UPRMT UR5, UR37, 0x654, UR5 ;  /* 0x0000065425057896 */ /* 0x000fe20008000005 */
[--C-:B----4-:R-:W-:Y:S02]  /*9990*/  HADD2.F32 R89, -RZ, R96.reuse.H0_H0 ;  /* 0x20000060ff597230 */ /* 0x110fe40000004100 */
[----:B------:R-:W-:Y:S02]  /*99a0*/  HADD2.F32 R91, -RZ, R96.H1_H1 ;  /* 0x30000060ff5b7230 */ /* 0x000fe40000004100 */
[--C-:B------:R-:W-:Y:S02]  /*99b0*/  HADD2.F32 R92, -RZ, R97.reuse.H0_H0 ;  /* 0x20000061ff5c7230 */ /* 0x100fe40000004100 */
[----:B------:R-:W-:Y:S02]  /*99c0*/  HADD2.F32 R94, -RZ, R97.H1_H1 ;  /* 0x30000061ff5e7230 */ /* 0x000fe40000004100 */
[----:B-1----:R-:W-:Y:S01]  /*99d0*/  SYNCS.ARRIVE.TRANS64.RED.A1T0 RZ, [UR5], RZ ;  /* 0x000000ffffff79a7 */ /* 0x002fe20008100405 */
[--C-:B------:R-:W-:Y:S02]  /*99e0*/  HADD2.F32 R93, -RZ, R98.reuse.H0_H0 ;  /* 0x20000062ff5d7230 */ /* 0x100fe40000004100 */
[----:B------:R-:W-:Y:S02]  /*99f0*/  HADD2.F32 R96, -RZ, R98.H1_H1 ;  /* 0x30000062ff607230 */ /* 0x000fe40000004100 */
[--C-:B------:R-:W-:Y:S02]  /*9a00*/  HADD2.F32 R95, -RZ, R99.reuse.H0_H0 ;  /* 0x20000063ff5f7230 */ /* 0x100fe40000004100 */
[----:B------:R-:W-:Y:S02]  /*9a10*/  HADD2.F32 R98, -RZ, R99.H1_H1 ;  /* 0x30000063ff627230 */ /* 0x000fe40000004100 */
[C---:B------:R-:W-:Y:S01]  /*9a20*/  FMUL R4, R78.reuse, R4 ;  /* 0x000000044e047220 */ /* 0x040fe20000400000 */
[C---:B------:R-:W-:Y:S01]  /*9a30*/  FMUL R5, R78.reuse, R5 ;  /* 0x000000054e057220 */ /* 0x040fe20000400000 */
[C---:B------:R-:W-:Y:S01]  /*9a40*/  FMUL R6, R78.reuse, R6 ;  /* 0x000000064e067220 */ /* 0x040fe20000400000 */
[C---:B------:R-:W-:Y:S01]  /*9a50*/  FMUL R7, R78.reuse, R7 ;  /* 0x000000074e077220 */ /* 0x040fe20000400000 */
[C---:B------:R-:W-:Y:S01]  /*9a60*/  FFMA R4, R81.reuse, R82, R4 ;  /* 0x0000005251047223 */ /* 0x040fe20000000004 */
[C---:B------:R-:W-:Y:S01]  /*9a70*/  FFMA R5, R81.reuse, R84, R5 ;  /* 0x0000005451057223 */ /* 0x040fe20000000005 */
[C---:B------:R-:W-:Y:S01]  /*9a80*/  FFMA R6, R81.reuse, R83, R6 ;  /* 0x0000005351067223 */ /* 0x040fe20000000006 */
[----:B------:R-:W-:Y:S01]  /*9a90*/  FFMA R7, R81, R86, R7 ;  /* 0x0000005651077223 */ /* 0x000fe20000000007 */
[C---:B------:R-:W-:Y:S01]  /*9aa0*/  FMUL R8, R78.reuse, R8 ;  /* 0x000000084e087220 */ /* 0x040fe20000400000 */
[C---:B------:R-:W-:Y:S01]  /*9ab0*/  FMUL R9, R78.reuse, R9 ;  /* 0x000000094e097220 */ /* 0x040fe20000400000 */
[----:B------:R-:W-:Y:S01]  /*9ac0*/  F2FP.F16.F32.PACK_AB R4, R5, R4 ;  /* 0x000000040504723e */ /* 0x000fe200000000ff */
[C---:B------:R-:W-:Y:S01]  /*9ad0*/  FMUL R10, R78.reuse, R10 ;  /* 0x0000000a4e0a7220 */ /* 0x040fe20000400000 */
[----:B------:R-:W-:Y:S01]  /*9ae0*/  F2FP.F16.F32.PACK_AB R5, R7, R6 ;  /* 0x000000060705723e */ /* 0x000fe200000000ff */
[C---:B------:R-:W-:Y:S01]  /*9af0*/  FFMA R8, R81.reuse, R85, R8 ;  /* 0x0000005551087223 */ /* 0x040fe20000000008 */
[C---:B------:R-:W-:Y:S01]  /*9b00*/  FFMA R9, R81.reuse, R88, R9 ;  /* 0x0000005851097223 */ /* 0x040fe20000000009 */
[----:B------:R-:W-:Y:S01]  /*9b10*/  FFMA R10, R81, R87, R10 ;  /* 0x00000057510a7223 */ /* 0x000fe2000000000a */
[C---:B------:R-:W-:Y:S01]  /*9b20*/  FMUL R11, R78.reuse, R11 ;  /* 0x0000000b4e0b7220 */ /* 0x040fe20000400000 */
[C---:B------:R-:W-:Y:S01]  /*9b30*/  FMUL R0, R78.reuse, R12 ;  /* 0x0000000c4e007220 */ /* 0x040fe20000400000 */
[C---:B------:R-:W-:Y:S01]  /*9b40*/  FMUL R2, R78.reuse, R13 ;  /* 0x0000000d4e027220 */ /* 0x040fe20000400000 */
[----:B------:R-:W-:Y:S01]  /*9b50*/  F2FP.F16.F32.PACK_AB R6, R9, R8 ;  /* 0x000000080906723e */ /* 0x000fe200000000ff */
[C---:B------:R-:W-:Y:S01]  /*9b60*/  FFMA R11, R81.reuse, R90, R11 ;  /* 0x0000005a510b7223 */ /* 0x040fe2000000000b */
[C---:B------:R-:W-:Y:S01]  /*9b70*/  FFMA R0, R81.reuse, R89, R0 ;  /* 0x0000005951007223 */ /* 0x040fe20000000000 */
[----:B------:R-:W-:Y:S01]  /*9b80*/  FFMA R2, R81, R91, R2 ;  /* 0x0000005b51027223 */ /* 0x000fe20000000002 */
[C---:B------:R-:W-:Y:S01]  /*9b90*/  FMUL R3, R78.reuse, R14 ;  /* 0x0000000e4e037220 */ /* 0x040fe20000400000 */
[C---:B------:R-:W-:Y:S01]  /*9ba0*/  FMUL R15, R78.reuse, R15 ;  /* 0x0000000f4e0f7220 */ /* 0x040fe20000400000 */
[----:B------:R-:W-:Y:S01]  /*9bb0*/  F2FP.F16.F32.PACK_AB R7, R11, R10 ;  /* 0x0000000a0b07723e */ /* 0x000fe200000000ff */
[----:B------:R-:W-:Y:S01]  /*9bc0*/  FMUL R12, R78, R16 ;  /* 0x000000104e0c7220 */ /* 0x000fe20000400000 */
[----:B------:R-:W-:Y:S01]  /*9bd0*/  F2FP.F16.F32.PACK_AB R8, R2, R0 ;  /* 0x000000000208723e */ /* 0x000fe200000000ff */
[C---:B------:R-:W-:Y:S01]  /*9be0*/  FFMA R3, R81.reuse, R92, R3 ;  /* 0x0000005c51037223 */ /* 0x040fe20000000003 */
[C---:B------:R-:W-:Y:S01]  /*9bf0*/  FFMA R15, R81.reuse, R94, R15 ;  /* 0x0000005e510f7223 */ /* 0x040fe2000000000f */
[----:B------:R1:W-:Y:S01]  /*9c00*/  STS.128 [R178+UR48+0xc400], R4 ;  /* 0x00c40004b2007988 */ /* 0x0003e20008000c30 */
[----:B------:R-:W-:Y:S01]  /*9c10*/  FFMA R12, R81, R93, R12 ;  /* 0x0000005d510c7223 */ /* 0x000fe2000000000c */
[C---:B------:R-:W-:Y:S01]  /*9c20*/  FMUL R13, R78.reuse, R17 ;  /* 0x000000114e0d7220 */ /* 0x040fe20000400000 */
[C---:B------:R-:W-:Y:S01]  /*9c30*/  FMUL R14, R78.reuse, R18 ;  /* 0x000000124e0e7220 */ /* 0x040fe20000400000 */
[----:B------:R-:W-:Y:S01]  /*9c40*/  F2FP.F16.F32.PACK_AB R9, R15, R3 ;  /* 0x000000030f09723e */ /* 0x000fe200000000ff */
[--C-:B------:R-:W-:Y:S02]  /*9c50*/  HADD2.F32 R97, -RZ, R104.reuse.H0_H0 ;  /* 0x20000068ff617230 */ /* 0x100fe40000004100 */
[C---:B------:R-:W-:Y:S01]  /*9c60*/  FFMA R13, R81.reuse, R96, R13 ;  /* 0x00000060510d7223 */ /* 0x040fe2000000000d */
[----:B------:R-:W-:Y:S01]  /*9c70*/  FFMA R14, R81, R95, R14 ;  /* 0x0000005f510e7223 */ /* 0x000fe2000000000e */
[C---:B------:R-:W-:Y:S01]  /*9c80*/  FMUL R19, R78.reuse, R19 ;  /* 0x000000134e137220 */ /* 0x040fe20000400000 */
[----:B------:R-:W-:Y:S02]  /*9c90*/  HADD2.F32 R100, -RZ, R104.H1_H1 ;  /* 0x30000068ff647230 */ /* 0x000fe40000004100 */
[C---:B------:R-:W-:Y:S01]  /*9ca0*/  FMUL R16, R78.reuse, R20 ;  /* 0x000000144e107220 */ /* 0x040fe20000400000 */
[----:B------:R-:W-:Y:S01]  /*9cb0*/  F2FP.F16.F32.PACK_AB R10, R13, R12 ;  /* 0x0000000c0d0a723e */ /* 0x000fe200000000ff */
[C---:B------:R-:W-:Y:S01]  /*9cc0*/  FFMA R19, R81.reuse, R98, R19 ;  /* 0x0000006251137223 */ /* 0x040fe20000000013 */
[--C-:B------:R-:W-:Y:S02]  /*9cd0*/  HADD2.F32 R99, -RZ, R105.reuse.H0_H0 ;  /* 0x20000069ff637230 */ /* 0x100fe40000004100 */
[----:B------:R-:W-:Y:S01]  /*9ce0*/  FFMA R16, R81, R97, R16 ;  /* 0x0000006151107223 */ /* 0x000fe20000000010 */
[C---:B------:R-:W-:Y:S01]  /*9cf0*/  FMUL R17, R78.reuse, R21 ;  /* 0x000000154e117220 */ /* 0x040fe20000400000 */
[----:B------:R-:W-:Y:S01]  /*9d00*/  HADD2.F32 R102, -RZ, R105.H1_H1 ;  /* 0x30000069ff667230 */ /* 0x000fe20000004100 */
[----:B------:R-:W-:Y:S01]  /*9d10*/  F2FP.F16.F32.PACK_AB R11, R19, R14 ;  /* 0x0000000e130b723e */ /* 0x000fe200000000ff */
[C---:B------:R-:W-:Y:S01]  /*9d20*/  FMUL R18, R78.reuse, R22 ;  /* 0x000000164e127220 */ /* 0x040fe20000400000 */
[C---:B------:R-:W-:Y:S01]  /*9d30*/  FFMA R17, R81.reuse, R100, R17 ;  /* 0x0000006451117223 */ /* 0x040fe20000000011 */
[--C-:B------:R-:W-:Y:S02]  /*9d40*/  HADD2.F32 R101, -RZ, R106.reuse.H0_H0 ;  /* 0x2000006aff657230 */ /* 0x100fe40000004100 */
[C---:B------:R-:W-:Y:S01]  /*9d50*/  FMUL R23, R78.reuse, R23 ;  /* 0x000000174e177220 */ /* 0x040fe20000400000 */
[----:B------:R1:W-:Y:S01]  /*9d60*/  STS.128 [R179+0xc400], R8 ;  /* 0x00c40008b3007388 */ /* 0x0003e20000000c00 */
[----:B------:R-:W-:Y:S01]  /*9d70*/  FFMA R18, R81, R99, R18 ;  /* 0x0000006351127223 */ /* 0x000fe20000000012 */
[----:B------:R-:W-:Y:S01]  /*9d80*/  F2FP.F16.F32.PACK_AB R16, R17, R16 ;  /* 0x000000101110723e */ /* 0x000fe200000000ff */
[----:B------:R-:W-:Y:S01]  /*9d90*/  FFMA R23, R81, R102, R23 ;  /* 0x0000006651177223 */ /* 0x000fe20000000017 */
[----:B------:R-:W-:Y:S02]  /*9da0*/  HADD2.F32 R104, -RZ, R106.H1_H1 ;  /* 0x3000006aff687230 */ /* 0x000fe40000004100 */
[C---:B------:R-:W-:Y:S01]  /*9db0*/  FMUL R20, R78.reuse, R24 ;  /* 0x000000184e147220 */ /* 0x040fe20000400000 */
[--C-:B------:R-:W-:Y:S02]  /*9dc0*/  HADD2.F32 R103, -RZ, R107.reuse.H0_H0 ;  /* 0x2000006bff677230 */ /* 0x100fe40000004100 */
[C---:B------:R-:W-:Y:S01]  /*9dd0*/  FMUL R21, R78.reuse, R25 ;  /* 0x000000194e157220 */ /* 0x040fe20000400000 */
[----:B------:R-:W-:Y:S01]  /*9de0*/  F2FP.F16.F32.PACK_AB R17, R23, R18 ;  /* 0x000000121711723e */ /* 0x000fe200000000ff */
[C---:B------:R-:W-:Y:S01]  /*9df0*/  FFMA R20, R81.reuse, R101, R20 ;  /* 0x0000006551147223 */ /* 0x040fe20000000014 */
[----:B------:R-:W-:Y:S02]  /*9e00*/  HADD2.F32 R106, -RZ, R107.H1_H1 ;  /* 0x3000006bff6a7230 */ /* 0x000fe40000004100 */
[----:B------:R-:W-:Y:S01]  /*9e10*/  FFMA R21, R81, R104, R21 ;  /* 0x0000006851157223 */ /* 0x000fe20000000015 */
[C---:B------:R-:W-:Y:S01]  /*9e20*/  FMUL R22, R78.reuse, R26 ;  /* 0x0000001a4e167220 */ /* 0x040fe20000400000 */
[--C-:B------:R-:W-:Y:S02]  /*9e30*/  HADD2.F32 R105, -RZ, R112.reuse.H0_H0 ;  /* 0x20000070ff697230 */ /* 0x100fe40000004100 */
[C---:B------:R-:W-:Y:S01]  /*9e40*/  FMUL R27, R78.reuse, R27 ;  /* 0x0000001b4e1b7220 */ /* 0x040fe20000400000 */
[----:B------:R-:W-:Y:S01]  /*9e50*/  HADD2.F32 R108, -RZ, R112.H1_H1 ;  /* 0x30000070ff6c7230 */ /* 0x000fe20000004100 */
[----:B------:R-:W-:Y:S01]  /*9e60*/  F2FP.F16.F32.PACK_AB R18, R21, R20 ;  /* 0x000000141512723e */ /* 0x000fe200000000ff */
[C---:B------:R-:W-:Y:S01]  /*9e70*/  FFMA R22, R81.reuse, R103, R22 ;  /* 0x0000006751167223 */ /* 0x040fe20000000016 */
        /* <DEDUP_REMOVED lines=9> */
[--C-:B------:R-:W-:Y:S01]  /*9f10*/  HADD2.F32 R109, -RZ, R114.reuse.H0_H0 ;  /* 0x20000072ff6d7230 */ /* 0x100fe20000004100 */
[----:B------:R1:W-:Y:S01]  /*9f20*/  STS.128 [R177+0xc400], R16 ;  /* 0x00c40010b1007388 */ /* 0x0003e20000000c00 */
        /* <DEDUP_REMOVED lines=69> */
[C---:B------:R-:W-:Y:S01]  /*a380*/  FFMA R45, R81.reuse, R128, R45 ;  /* 0x00000080512d7223 */ /* 0x040fe2000000002d */
[C---:B------:R-:W-:Y:S01]  /*a390*/  FMUL R46, R78.reuse, R50 ;  /* 0x000000324e2e7220 */ /* 0x040fe20000400000 */
[--C-:B------:R-:W-:Y:S02]  /*a3a0*/  HADD2.F32 R129, -RZ, R136.reuse.H0_H0 ;  /* 0x20000088ff817230 */ /* 0x100fe40000004100 */
[C---:B------:R-:W-:Y:S01]  /*a3b0*/  FMUL R51, R78.reuse, R51 ;  /* 0x000000334e337220 */ /* 0x040fe20000400000 */
[----:B------:R-:W-:Y:S02]  /*a3c0*/  HADD2.F32 R132, -RZ, R136.H1_H1 ;  /* 0x30000088ff847230 */ /* 0x000fe40000004100 */
[C---:B------:R-:W-:Y:S01]  /*a3d0*/  FMUL R48, R78.reuse, R52 ;  /* 0x000000344e307220 */ /* 0x040fe20000400000 */
[--C-:B------:R-:W-:Y:S02]  /*a3e0*/  HADD2.F32 R131, -RZ, R137.reuse.H0_H0 ;  /* 0x20000089ff837230 */ /* 0x100fe40000004100 */
[C---:B------:R-:W-:Y:S01]  /*a3f0*/  FMUL R49, R78.reuse, R53 ;  /* 0x000000354e317220 */ /* 0x040fe20000400000 */
[C---:B------:R-:W-:Y:S01]  /*a400*/  FFMA R46, R81.reuse, R127, R46 ;  /* 0x0000007f512e7223 */ /* 0x040fe2000000002e */
[----:B------:R-:W-:Y:S02]  /*a410*/  HADD2.F32 R134, -RZ, R137.H1_H1 ;  /* 0x30000089ff867230 */ /* 0x000fe40000004100 */
[C---:B------:R-:W-:Y:S01]  /*a420*/  FMUL R50, R78.reuse, R54 ;  /* 0x000000364e327220 */ /* 0x040fe20000400000 */
[C---:B------:R-:W-:Y:S01]  /*a430*/  FFMA R51, R81.reuse, R130, R51 ;  /* 0x0000008251337223 */ /* 0x040fe20000000033 */
        /* <DEDUP_REMOVED lines=11> */
[----:B------:R-:W-:Y:S01]  /*a4f0*/  FFMA R55, R81, R134, R55 ;  /* 0x0000008651377223 */ /* 0x000fe20000000037 */
[--C-:B------:R-:W-:Y:S02]  /*a500*/  HADD2.F32 R137, -RZ, R144.reuse.H0_H0 ;  /* 0x20000090ff897230 */ /* 0x100fe40000004100 */
[C---:B------:R-:W-:Y:S01]  /*a510*/  FMUL R59, R78.reuse, R59 ;  /* 0x0000003b4e3b7220 */ /* 0x040fe20000400000 */
[----:B------:R-:W-:Y:S01]  /*a520*/  F2FP.F16.F32.PACK_AB R42, R45, R44 ;  /* 0x0000002c2d2a723e */ /* 0x000fe200000000ff */
[----:B------:R-:W-:Y:S01]  /*a530*/  FFMA R52, R81, R133, R52 ;  /* 0x0000008551347223 */ /* 0x000fe20000000034 */
[----:B------:R-:W-:Y:S01]  /*a540*/  F2FP.F16.F32.PACK_AB R43, R51, R46 ;  /* 0x0000002e332b723e */ /* 0x000fe200000000ff */
[----:B------:R-:W-:Y:S02]  /*a550*/  HADD2.F32 R140, -RZ, R144.H1_H1 ;  /* 0x30000090ff8c7230 */ /* 0x000fe40000004100 */
[C---:B------:R-:W-:Y:S01]  /*a560*/  FMUL R56, R78.reuse, R60 ;  /* 0x0000003c4e387220 */ /* 0x040fe20000400000 */
[C---:B------:R-:W-:Y:S01]  /*a570*/  FFMA R53, R81.reuse, R136, R53 ;  /* 0x0000008851357223 */ /* 0x040fe20000000035 */
[--C-:B------:R-:W-:Y:S01]  /*a580*/  HADD2.F32 R139, -RZ, R145.reuse.H0_H0 ;  /* 0x20000091ff8b7230 */ /* 0x100fe20000004100 */
[----:B------:R1:W-:Y:S01]  /*a590*/  STS.128 [R182+0xc400], R40 ;  /* 0x00c40028b6007388 */ /* 0x0003e20000000c00 */
        /* <DEDUP_REMOVED lines=15> */
[----:B------:R-:W-:Y:S02]  /*a690*/  HADD2.F32 R146, -RZ, R147.H1_H1 ;  /* 0x30000093ff927230 */ /* 0x000fe40000004100 */
[C---:B------:R-:W-:Y:S01]  /*a6a0*/  FMUL R62, R78.reuse, R66 ;  /* 0x000000424e3e7220 */ /* 0x040fe20000400000 */
[----:B------:R-:W-:Y:S01]  /*a6b0*/  F2FP.F16.F32.PACK_AB R49, R55, R50 ;  /* 0x000000323731723e */ /* 0x000fe200000000ff */
        /* <DEDUP_REMOVED lines=31> */
.L_x_121:
[----:B------:R-:W-:Y:S05]  /*a8b0*/  BSYNC.RECONVERGENT B0 ;  /* 0x0000000000007941 */ /* 0x000fea0003800200 */
.L_x_120:
[----:B------:R-:W-:Y:S01]  /*a8c0*/  BAR.SYNC.DEFER_BLOCKING 0x1, 0x80 ;  /* 0x0042000000007b1d */ /* 0x000fe20000010000 */
[----:B------:R-:W-:Y:S01]  /*a8d0*/  UISETP.NE.AND UP0, UPT, UR49, -0x4, UPT ;  /* 0xfffffffc3100788c */ /* 0x000fe2000bf05270 */
[----:B------:R-:W-:Y:S08]  /*a8e0*/  IADD3 R76, PT, PT, R76, 0x1, RZ ;  /* 0x000000014c4c7810 */ /* 0x000ff00007ffe0ff */
[----:B------:R-:W-:Y:S05]  /*a8f0*/  BRA.U !UP0, `(.L_x_122) ;  /* 0x0000000108287547 */ /* 0x000fea000b800000 */
[----:B------:R-:W-:Y:S01]  /*a900*/  ISETP.NE.AND P0, PT, R176, RZ, PT ;  /* 0x000000ffb000720c */ /* 0x000fe20003f05270 */
[----:B------:R-:W-:Y:S01]  /*a910*/  IMAD.U32 R3, RZ, RZ, UR51 ;  /* 0x00000033ff037e24 */ /* 0x000fe2000f8e00ff */
[----:B------:R-:W-:Y:S01]  /*a920*/  UIADD3 UR51, UPT, UPT, UR51, 0x1, URZ ;  /* 0x0000000133337890 */ /* 0x000fe2000fffe0ff */
[----:B------:R-:W-:Y:S03]  /*a930*/  IMAD.U32 R0, RZ, RZ, UR37 ;  /* 0x00000025ff007e24 */ /* 0x000fe6000f8e00ff */
[----:B------:R-:W-:Y:S04]  /*a940*/  UISETP.NE.AND UP0, UPT, UR51, 0x4, UPT ;  /* 0x000000043300788c */ /* 0x000fe8000bf05270 */
[----:B------:R-:W-:Y:S03]  /*a950*/  USEL UR51, UR51, URZ, UP0 ;  /* 0x000000ff33337287 */ /* 0x000fe60008000000 */
[----:B------:R-:W-:Y:S05]  /*a960*/  @P0 LEA R3, R3, UR48, 0x3 ;  /* 0x0000003003030c11 */ /* 0x000fea000f8e18ff */
[----:B------:R-:W-:Y:S05]  /*a970*/  @P0 VIADD R3, R3, 0x50 ;  /* 0x0000005003030836 */ /* 0x000fea0000000000 */
[----:B------:R-:W-:Y:S04]  /*a980*/  @P0 PRMT R0, R0, 0x654, R3 ;  /* 0x0000065400000816 */ /* 0x000fe80000000003 */
[----:B------:R2:W-:Y:S03]  /*a990*/  @P0 SYNCS.ARRIVE.TRANS64.RED.A1T0 RZ, [R0+URZ], RZ ;  /* 0x000000ff00ff09a7 */ /* 0x0005e600081004ff */
.L_x_122:
[----:B------:R-:W-:Y:S01]  /*a9a0*/  ISETP.NE.AND P2, PT, R171, RZ, PT ;  /* 0x000000ffab00720c */ /* 0x000fe20003f45270 */
[----:B------:R-:W-:Y:S01]  /*a9b0*/  UIADD3 UR49, UPT, UPT, UR49, 0x4, URZ ;  /* 0x0000000431317890 */ /* 0x000fe2000fffe0ff */
[----:B------:R-:W-:Y:S01]  /*a9c0*/  ISETP.NE.AND P0, PT, R173, 0x2, PT ;  /* 0x00000002ad00780c */ /* 0x000fe20003f05270 */
[----:B------:R-:W-:Y:S01]  /*a9d0*/  IMAD.IADD R20, R75, 0x1, R154 ;  /* 0x000000014b147824 */ /* 0x000fe200078e029a */
[----:B------:R-:W-:Y:S01]  /*a9e0*/  ISETP.NE.AND P1, PT, R76, 0x2, PT ;  /* 0x000000024c00780c */ /* 0x000fe20003f25270 */
[----:B------:R-:W-:Y:S01]  /*a9f0*/  IMAD.IADD R21, R77, 0x1, R156 ;  /* 0x000000014d157824 */ /* 0x000fe200078e029c */
[----:B--2---:R-:W-:Y:S02]  /*aa00*/  SEL R0, RZ, 0x1, P0 ;  /* 0x00000001ff007807 */ /* 0x004fe40000000000 */
[----:B------:R-:W-:Y:S02]  /*aa10*/  SEL R3, RZ, 0x1, P1 ;  /* 0x00000001ff037807 */ /* 0x000fe40000800000 */
[----:B------:R-:W-:Y:S02]  /*aa20*/  LOP3.LUT R165, R165, R0, RZ, 0x3c, !PT ;  /* 0x00000000a5a57212 */ /* 0x000fe400078e3cff */
[----:B------:R-:W-:Y:S02]  /*aa30*/  LOP3.LUT R166, R166, R3, RZ, 0x3c, !PT ;  /* 0x00000003a6a67212 */ /* 0x000fe400078e3cff */
[----:B------:R-:W-:Y:S02]  /*aa40*/  @P2 R2UR UR36, R164 ;  /* 0x00000000a42422ca */ /* 0x000fe400000e0000 */
[----:B------:R-:W-:Y:S02]  /*aa50*/  SEL R173, R173, RZ, P0 ;  /* 0x000000ffadad7207 */ /* 0x000fe40000000000 */
[----:B------:R-:W-:Y:S01]  /*aa60*/  SEL R76, R76, RZ, P1 ;  /* 0x000000ff4c4c7207 */ /* 0x000fe20000800000 */
[----:B------:R-:W-:Y:S10]  /*aa70*/  @P2 BRA `(.L_x_123) ;  /* 0xffffffa0000c2947 */ /* 0x000ff4000383ffff */
[----:B------:R-:W-:-:S09]  /*aa80*/  UISETP.NE.AND UP0, UPT, UR50, URZ, UPT ;  /* 0x000000ff3200728c */ /* 0x000fd2000bf05270 */
[----:B------:R-:W-:Y:S05]  /*aa90*/  BRA.U !UP0, `(.L_x_124) ;  /* 0x0000000108487547 */ /* 0x000fea000b800000 */
[----:B------:R-:W2:Y:S02]  /*aaa0*/  LDCU.64 UR4, c[0x0][0x890] ;  /* 0x00011200ff0477ac */ /* 0x000ea40008000a00 */
[----:B--2---:R-:W-:-:S04]  /*aab0*/  UISETP.NE.U32.AND UP0, UPT, UR4, URZ, UPT ;  /* 0x000000ff0400728c */ /* 0x004fc8000bf05070 */
[----:B------:R-:W-:-:S09]  /*aac0*/  UISETP.NE.AND.EX UP0, UPT, UR5, URZ, UPT, UP0 ;  /* 0x000000ff0500728c */ /* 0x000fd2000bf05300 */
[----:B------:R-:W-:Y:S05]  /*aad0*/  BRA.U UP0, `(.L_x_125) ;  /* 0x00000001000c7547 */ /* 0x000fea000b800000 */
[----:B------:R-:W-:-:S13]  /*aae0*/  FSETP.NEU.AND P0, PT, R81, RZ, PT ;  /* 0x000000ff5100720b */ /* 0x000fda0003f0d000 */
[----:B------:R-:W-:Y:S05]  /*aaf0*/  @!P0 EXIT ;  /* 0x000000000000894d */ /* 0x000fea0003800000 */
[----:B------:R-:W-:Y:S05]  /*ab00*/  BRA `(.L_x_124) ;  /* 0x00000000002c7947 */ /* 0x000fea0003800000 */
.L_x_125:
[----:B------:R-:W-:Y:S01]  /*ab10*/  ISETP.NE.AND P0, PT, R172, RZ, PT ;  /* 0x000000ffac00720c */ /* 0x000fe20003f05270 */
[----:B------:R-:W-:-:S12]  /*ab20*/  BSSY.RECONVERGENT B0, `(.L_x_124) ;  /* 0x0000009000007945 */ /* 0x000fd80003800200 */
[----:B------:R-:W-:Y:S05]  /*ab30*/  @P0 BRA `(.L_x_126) ;  /* 0x0000000000140947 */ /* 0x000fea0003800000 */
[----:B------:R-:W2:Y:S02]  /*ab40*/  LDCU.64 UR4, c[0x0][0x888] ;  /* 0x00011100ff0477ac */ /* 0x000ea40008000a00 */
[----:B--2---:R-:W-:-:S04]  /*ab50*/  ISETP.NE.U32.AND P0, PT, RZ, UR4, PT ;  /* 0x00000004ff007c0c */ /* 0x004fc8000bf05070 */
[----:B------:R-:W-:-:S13]  /*ab60*/  ISETP.NE.AND.EX P0, PT, RZ, UR5, PT, P0 ;  /* 0x00000005ff007c0c */ /* 0x000fda000bf05300 */
[----:B------:R-:W-:Y:S05]  /*ab70*/  @!P0 EXIT ;  /* 0x000000000000894d */ /* 0x000fea0003800000 */
[----:B------:R-:W-:Y:S05]  /*ab80*/  BRA `(.L_x_127) ;  /* 0x0000000000087947 */ /* 0x000fea0003800000 */
.L_x_126:
[----:B------:R-:W-:-:S13]  /*ab90*/  FSETP.NEU.AND P0, PT, R81, RZ, PT ;  /* 0x000000ff5100720b */ /* 0x000fda0003f0d000 */
[----:B------:R-:W-:Y:S05]  /*aba0*/  @!P0 EXIT ;  /* 0x000000000000894d */ /* 0x000fea0003800000 */
.L_x_127:
[----:B------:R-:W-:Y:S05]  /*abb0*/  BSYNC.RECONVERGENT B0 ;  /* 0x0000000000007941 */ /* 0x000fea0003800200 */
.L_x_124:
[----:B------:R-:W-:Y:S01]  /*abc0*/  ULEA UR4, UR51, UR48, 0x3 ;  /* 0x0000003033047291 */ /* 0x000fe2000f8e18ff */
[----:B------:R-:W-:-:S04]  /*abd0*/  DEPBAR.LE SB0, 0x0 ;  /* 0x000080000000791a */ /* 0x000fc80000000000 */
[----:B------:R-:W-:-:S04]  /*abe0*/  UIADD3 UR4, UPT, UPT, UR4, 0x50, URZ ;  /* 0x0000005004047890 */ /* 0x000fc8000fffe0ff */
[----:B------:R-:W-:-:S09]  /*abf0*/  UPRMT UR4, UR37, 0x654, UR4 ;  /* 0x0000065425047896 */ /* 0x000fd20008000004 */
[----:B------:R-:W-:Y:S01]  /*ac00*/  SYNCS.ARRIVE.TRANS64.RED.A1T0 RZ, [UR4], RZ ;  /* 0x000000ffffff79a7 */ /* 0x000fe20008100404 */
[----:B------:R-:W-:Y:S05]  /*ac10*/  EXIT ;  /* 0x000000000000794d */ /* 0x000fea0003800000 */
.L_x_19:
[----:B--2---:R2:W1:Y:S02]  /*ac20*/  SYNCS.PHASECHK.TRANS64.TRYWAIT P0, [R3+URZ+0xd0], R2 ;  /* 0x0000d002030075a7 */ /* 0x00446400080011ff */
[----:B-1----:R-:W-:Y:S05]  /*ac30*/  @!P0 NANOSLEEP.SYNCS 0x989680 ;  /* 0x009896800000895d */ /* 0x002fea0003900000 */
[----:B------:R-:W1:Y:S02]  /*ac40*/  @!P0 SYNCS.PHASECHK.TRANS64 P0, [R3+URZ+0xd0], R2 ;  /* 0x0000d002030085a7 */ /* 0x000e6400080010ff */
[----:B-1----:R-:W-:Y:S05]  /*ac50*/  @!P0 BRA `(.L_x_19) ;  /* 0xfffffffc00f08947 */ /* 0x002fea000383ffff */
[----:B------:R-:W-:Y:S05]  /*ac60*/  BRA `(.L_x_128) ;  /* 0xffffff6800487947 */ /* 0x000fea000383ffff */
.L_x_22:
[----:B-1----:R-:W-:-:S07]  /*ac70*/  MOV R2, UR33 ;  /* 0x0000002100027c02 */ /* 0x002fce0008000f00 */
.L_x_129:
[----:B-1----:R1:W2:Y:S02]  /*ac80*/  SYNCS.PHASECHK.TRANS64.TRYWAIT P0, [R2+URZ+0x18], R5 ;  /* 0x00001805020075a7 */ /* 0x0022a400080011ff */
[----:B--2---:R-:W-:Y:S05]  /*ac90*/  @!P0 NANOSLEEP.SYNCS 0x989680 ;  /* 0x009896800000895d */ /* 0x004fea0003900000 */
[----:B------:R-:W2:Y:S02]  /*aca0*/  @!P0 SYNCS.PHASECHK.TRANS64 P0, [R2+URZ+0x18], R5 ;  /* 0x00001805020085a7 */ /* 0x000ea400080010ff */
[----:B--2---:R-:W-:Y:S05]  /*acb0*/  @!P0 BRA `(.L_x_129) ;  /* 0xfffffffc00f08947 */ /* 0x004fea000383ffff */
[----:B------:R-:W-:Y:S05]  /*acc0*/  BRA `(.L_x_21) ;  /* 0xffffff6800987947 */ /* 0x000fea000383ffff */
.L_x_28:
[----:B-1----:R-:W-:-:S07]  /*acd0*/  MOV R2, UR17 ;  /* 0x0000001100027c02 */ /* 0x002fce0008000f00 */
.L_x_130:
[----:B-1----:R1:W2:Y:S02]  /*ace0*/  SYNCS.PHASECHK.TRANS64.TRYWAIT P0, [R2+URZ+0x18], R5 ;  /* 0x00001805020075a7 */ /* 0x0022a400080011ff */
[----:B--2---:R-:W-:Y:S05]  /*acf0*/  @!P0 NANOSLEEP.SYNCS 0x989680 ;  /* 0x009896800000895d */ /* 0x004fea0003900000 */
[----:B------:R-:W2:Y:S02]  /*ad00*/  @!P0 SYNCS.PHASECHK.TRANS64 P0, [R2+URZ+0x18], R5 ;  /* 0x00001805020085a7 */ /* 0x000ea400080010ff */
[----:B--2---:R-:W-:Y:S05]  /*ad10*/  @!P0 BRA `(.L_x_130) ;  /* 0xfffffffc00f08947 */ /* 0x004fea000383ffff */
[----:B------:R-:W-:Y:S05]  /*ad20*/  BRA `(.L_x_27) ;  /* 0xffffff6c00407947 */ /* 0x000fea000383ffff */
.L_x_32:
[----:B-1----:R1:W2:Y:S02]  /*ad30*/  SYNCS.PHASECHK.TRANS64.TRYWAIT P0, [R2+URZ+0x80], R3 ;  /* 0x00008003020075a7 */ /* 0x0022a400080011ff */
[----:B--2---:R-:W-:Y:S05]  /*ad40*/  @!P0 NANOSLEEP.SYNCS 0x989680 ;  /* 0x009896800000895d */ /* 0x004fea0003900000 */
[----:B------:R-:W2:Y:S02]  /*ad50*/  @!P0 SYNCS.PHASECHK.TRANS64 P0, [R2+URZ+0x80], R3 ;  /* 0x00008003020085a7 */ /* 0x000ea400080010ff */
[----:B--2---:R-:W-:Y:S05]  /*ad60*/  @!P0 BRA `(.L_x_32) ;  /* 0xfffffffc00f08947 */ /* 0x004fea000383ffff */
[----:B------:R-:W-:Y:S05]  /*ad70*/  BRA `(.L_x_131) ;  /* 0xffffff6c00d07947 */ /* 0x000fea000383ffff */
.L_x_36:
[----:B----4-:R-:W-:-:S07]  /*ad80*/  MOV R0, UR5 ;  /* 0x0000000500007c02 */ /* 0x010fce0008000f00 */
.L_x_132:
[----:B-1----:R1:W2:Y:S02]  /*ad90*/  SYNCS.PHASECHK.TRANS64.TRYWAIT P0, [R0+URZ], R3 ;  /* 0x00000003000075a7 */ /* 0x0022a400080011ff */
[----:B--2---:R-:W-:Y:S05]  /*ada0*/  @!P0 NANOSLEEP.SYNCS 0x989680 ;  /* 0x009896800000895d */ /* 0x004fea0003900000 */
[----:B------:R-:W2:Y:S02]  /*adb0*/  @!P0 SYNCS.PHASECHK.TRANS64 P0, [R0+URZ], R3 ;  /* 0x00000003000085a7 */ /* 0x000ea400080010ff */
[----:B--2---:R-:W-:Y:S05]  /*adc0*/  @!P0 BRA `(.L_x_132) ;  /* 0xfffffffc00f08947 */ /* 0x004fea000383ffff */
[----:B------:R-:W-:Y:S05]  /*add0*/  BRA `(.L_x_133) ;  /* 0xffffff7400407947 */ /* 0x000fea000383ffff */
.L_x_37:
[----:B----4-:R-:W-:-:S07]  /*ade0*/  MOV R0, UR5 ;  /* 0x0000000500007c02 */ /* 0x010fce0008000f00 */
.L_x_134:
[----:B-1----:R1:W2:Y:S02]  /*adf0*/  SYNCS.PHASECHK.TRANS64.TRYWAIT P0, [R0+URZ], R3 ;  /* 0x00000003000075a7 */ /* 0x0022a400080011ff */
[----:B--2---:R-:W-:Y:S05]  /*ae00*/  @!P0 NANOSLEEP.SYNCS 0x989680 ;  /* 0x009896800000895d */ /* 0x004fea0003900000 */
[----:B------:R-:W2:Y:S02]  /*ae10*/  @!P0 SYNCS.PHASECHK.TRANS64 P0, [R0+URZ], R3 ;  /* 0x00000003000085a7 */ /* 0x000ea400080010ff */
[----:B--2---:R-:W-:Y:S05]  /*ae20*/  @!P0 BRA `(.L_x_134) ;  /* 0xfffffffc00f08947 */ /* 0x004fea000383ffff */
[----:B------:R-:W-:Y:S05]  /*ae30*/  BRA `(.L_x_135) ;  /* 0xffffff74004c7947 */ /* 0x000fea000383ffff */
.L_x_40:
[----:B-1----:R1:W2:Y:S02]  /*ae40*/  SYNCS.PHASECHK.TRANS64.TRYWAIT P0, [R0+URZ+0xc0], R5 ;  /* 0x0000c005000075a7 */ /* 0x0022a400080011ff */
[----:B--2---:R-:W-:Y:S05]  /*ae50*/  @!P0 NANOSLEEP.SYNCS 0x989680 ;  /* 0x009896800000895d */ /* 0x004fea0003900000 */
[----:B------:R-:W2:Y:S02]  /*ae60*/  @!P0 SYNCS.PHASECHK.TRANS64 P0, [R0+URZ+0xc0], R5 ;  /* 0x0000c005000085a7 */ /* 0x000ea400080010ff */
[----:B--2---:R-:W-:Y:S05]  /*ae70*/  @!P0 BRA `(.L_x_40) ;  /* 0xfffffffc00f08947 */ /* 0x004fea000383ffff */
[----:B------:R-:W-:Y:S05]  /*ae80*/  BRA `(.L_x_136) ;  /* 0xffffff7400a87947 */ /* 0x000fea000383ffff */
.L_x_41:
[----:B------:R-:W-:-:S07]  /*ae90*/  MOV R0, UR5 ;  /* 0x0000000500007c02 */ /* 0x000fce0008000f00 */
.L_x_137:
[----:B-1----:R1:W2:Y:S02]  /*aea0*/  SYNCS.PHASECHK.TRANS64.TRYWAIT P0, [R0+URZ+0x90], R5 ;  /* 0x00009005000075a7 */ /* 0x0022a400080011ff */
[----:B--2---:R-:W-:Y:S05]  /*aeb0*/  @!P0 NANOSLEEP.SYNCS 0x989680 ;  /* 0x009896800000895d */ /* 0x004fea0003900000 */
[----:B------:R-:W2:Y:S02]  /*aec0*/  @!P0 SYNCS.PHASECHK.TRANS64 P0, [R0+URZ+0x90], R5 ;  /* 0x00009005000085a7 */ /* 0x000ea400080010ff */
[----:B--2---:R-:W-:Y:S05]  /*aed0*/  @!P0 BRA `(.L_x_137) ;  /* 0xfffffffc00f08947 */ /* 0x004fea000383ffff */
[----:B------:R-:W-:Y:S05]  /*aee0*/  BRA `(.L_x_138) ;  /* 0xffffff7400b87947 */ /* 0x000fea000383ffff */
.L_x_42:
[----:B-1----:R1:W2:Y:S02]  /*aef0*/  SYNCS.PHASECHK.TRANS64.TRYWAIT P1, [R0+URZ+0x80], R5 ;  /* 0x00008005000075a7 */ /* 0x0022a400080211ff */
[----:B--2---:R-:W-:Y:S05]  /*af00*/  @!P1 NANOSLEEP.SYNCS 0x989680 ;  /* 0x009896800000995d */ /* 0x004fea0003900000 */
[----:B------:R-:W2:Y:S02]  /*af10*/  @!P1 SYNCS.PHASECHK.TRANS64 P1, [R0+URZ+0x80], R5 ;  /* 0x00008005000095a7 */ /* 0x000ea400080210ff */
[----:B--2---:R-:W-:Y:S05]  /*af20*/  @!P1 BRA `(.L_x_42) ;  /* 0xfffffffc00f09947 */ /* 0x004fea000383ffff */
[----:B------:R-:W-:Y:S05]  /*af30*/  BRA `(.L_x_139) ;  /* 0xffffff7400e87947 */ /* 0x000fea000383ffff */
.L_x_45:
[----:B------:R-:W-:-:S07]  /*af40*/  MOV R0, UR5 ;  /* 0x0000000500007c02 */ /* 0x000fce0008000f00 */
.L_x_140:
[----:B-1----:R1:W2:Y:S02]  /*af50*/  SYNCS.PHASECHK.TRANS64.TRYWAIT P0, [R0+URZ+0x90], R3 ;  /* 0x00009003000075a7 */ /* 0x0022a400080011ff */
[----:B--2---:R-:W-:Y:S05]  /*af60*/  @!P0 NANOSLEEP.SYNCS 0x989680 ;  /* 0x009896800000895d */ /* 0x004fea0003900000 */
[----:B------:R-:W2:Y:S02]  /*af70*/  @!P0 SYNCS.PHASECHK.TRANS64 P0, [R0+URZ+0x90], R3 ;  /* 0x00009003000085a7 */ /* 0x000ea400080010ff */
[----:B--2---:R-:W-:Y:S05]  /*af80*/  @!P0 BRA `(.L_x_140) ;  /* 0xfffffffc00f08947 */ /* 0x004fea000383ffff */
[----:B------:R-:W-:Y:S05]  /*af90*/  BRA `(.L_x_44) ;  /* 0xffffff78003c7947 */ /* 0x000fea000383ffff */
.L_x_52:
[----:B-1----:R1:W2:Y:S02]  /*afa0*/  SYNCS.PHASECHK.TRANS64.TRYWAIT P1, [R0+URZ+0x80], R5 ;  /* 0x00008005000075a7 */ /* 0x0022a400080211ff */
[----:B--2---:R-:W-:Y:S05]  /*afb0*/  @!P1 NANOSLEEP.SYNCS 0x989680 ;  /* 0x009896800000995d */ /* 0x004fea0003900000 */
[----:B------:R-:W2:Y:S02]  /*afc0*/  @!P1 SYNCS.PHASECHK.TRANS64 P1, [R0+URZ+0x80], R5 ;  /* 0x00008005000095a7 */ /* 0x000ea400080210ff */
[----:B--2---:R-:W-:Y:S05]  /*afd0*/  @!P1 BRA `(.L_x_52) ;  /* 0xfffffffc00f09947 */ /* 0x004fea000383ffff */
[----:B------:R-:W-:Y:S05]  /*afe0*/  BRA `(.L_x_141) ;  /* 0xffffff7c00ac7947 */ /* 0x000fea000383ffff */
.L_x_53:
[----:B------:R-:W-:-:S07]  /*aff0*/  MOV R3, UR7 ;  /* 0x0000000700037c02 */ /* 0x000fce0008000f00 */
.L_x_142:
[----:B-1----:R1:W2:Y:S02]  /*b000*/  SYNCS.PHASECHK.TRANS64.TRYWAIT P0, [R3+URZ+0xb0], R0 ;  /* 0x0000b000030075a7 */ /* 0x0022a400080011ff */
[----:B--2---:R-:W-:Y:S05]  /*b010*/  @!P0 NANOSLEEP.SYNCS 0x989680 ;  /* 0x009896800000895d */ /* 0x004fea0003900000 */
[----:B------:R-:W2:Y:S02]  /*b020*/  @!P0 SYNCS.PHASECHK.TRANS64 P0, [R3+URZ+0xb0], R0 ;  /* 0x0000b000030085a7 */ /* 0x000ea400080010ff */
[----:B--2---:R-:W-:Y:S05]  /*b030*/  @!P0 BRA `(.L_x_142) ;  /* 0xfffffffc00f08947 */ /* 0x004fea000383ffff */
[----:B------:R-:W-:Y:S05]  /*b040*/  BRA `(.L_x_143) ;  /* 0xffffff7c00e47947 */ /* 0x000fea000383ffff */
.L_x_56:
[----:B------:R-:W-:Y:S07]  /*b050*/  MOV R0, UR6 ;  /* 0x0000000600007c02 */ /* 0x000fee0008000f00 */
.L_x_144:
[----:B-1----:R1:W2:Y:S02]  /*b060*/  SYNCS.PHASECHK.TRANS64.TRYWAIT P0, [R0+URZ], R3 ;  /* 0x00000003000075a7 */ /* 0x0022a400080011ff */
[----:B--2---:R-:W-:Y:S05]  /*b070*/  @!P0 NANOSLEEP.SYNCS 0x989680 ;  /* 0x009896800000895d */ /* 0x004fea0003900000 */
[----:B------:R-:W2:Y:S02]  /*b080*/  @!P0 SYNCS.PHASECHK.TRANS64 P0, [R0+URZ], R3 ;  /* 0x00000003000085a7 */ /* 0x000ea400080010ff */
[----:B--2---:R-:W-:Y:S05]  /*b090*/  @!P0 BRA `(.L_x_144) ;  /* 0xfffffffc00f08947 */ /* 0x004fea000383ffff */
[----:B------:R-:W-:Y:S05]  /*b0a0*/  BRA `(.L_x_55) ;  /* 0xffffff8000007947 */ /* 0x000fea000383ffff */
.L_x_59:
[----:B------:R-:W-:-:S07]  /*b0b0*/  MOV R0, UR6 ;  /* 0x0000000600007c02 */ /* 0x000fce0008000f00 */
.L_x_145:
[----:B--2---:R2:W4:Y:S02]  /*b0c0*/  SYNCS.PHASECHK.TRANS64.TRYWAIT P0, [R0+URZ], R3 ;  /* 0x00000003000075a7 */ /* 0x00452400080011ff */
[----:B----4-:R-:W-:Y:S05]  /*b0d0*/  @!P0 NANOSLEEP.SYNCS 0x989680 ;  /* 0x009896800000895d */ /* 0x010fea0003900000 */
[----:B------:R-:W4:Y:S02]  /*b0e0*/  @!P0 SYNCS.PHASECHK.TRANS64 P0, [R0+URZ], R3 ;  /* 0x00000003000085a7 */ /* 0x000f2400080010ff */
[----:B----4-:R-:W-:Y:S05]  /*b0f0*/  @!P0 BRA `(.L_x_145) ;  /* 0xfffffffc00f08947 */ /* 0x010fea000383ffff */
[----:B------:R-:W-:Y:S05]  /*b100*/  BRA `(.L_x_146) ;  /* 0xffffff8000dc7947 */ /* 0x000fea000383ffff */
.L_x_60:
[----:B------:R-:W-:-:S07]  /*b110*/  MOV R0, UR7 ;  /* 0x0000000700007c02 */ /* 0x000fce0008000f00 */
.L_x_147:
[----:B-1----:R1:W2:Y:S02]  /*b120*/  SYNCS.PHASECHK.TRANS64.TRYWAIT P0, [R0+URZ], R3 ;  /* 0x00000003000075a7 */ /* 0x0022a400080011ff */
[----:B--2---:R-:W-:Y:S05]  /*b130*/  @!P0 NANOSLEEP.SYNCS 0x989680 ;  /* 0x009896800000895d */ /* 0x004fea0003900000 */
[----:B------:R-:W2:Y:S02]  /*b140*/  @!P0 SYNCS.PHASECHK.TRANS64 P0, [R0+URZ], R3 ;  /* 0x00000003000085a7 */ /* 0x000ea400080010ff */
[----:B--2---:R-:W-:Y:S05]  /*b150*/  @!P0 BRA `(.L_x_147) ;  /* 0xfffffffc00f08947 */ /* 0x004fea000383ffff */
[----:B------:R-:W-:Y:S05]  /*b160*/  BRA `(.L_x_148) ;  /* 0xffffff8000e87947 */ /* 0x000fea000383ffff */
.L_x_65:
[----:B--2---:R2:W3:Y:S02]  /*b170*/  SYNCS.PHASECHK.TRANS64.TRYWAIT P0, [R0+URZ+0x80], R3 ;  /* 0x00008003000075a7 */ /* 0x0044e400080011ff */
[----:B---3--:R-:W-:Y:S05]  /*b180*/  @!P0 NANOSLEEP.SYNCS 0x989680 ;  /* 0x009896800000895d */ /* 0x008fea0003900000 */
[----:B------:R-:W3:Y:S02]  /*b190*/  @!P0 SYNCS.PHASECHK.TRANS64 P0, [R0+URZ+0x80], R3 ;  /* 0x00008003000085a7 */ /* 0x000ee400080010ff */
[----:B---3--:R-:W-:Y:S05]  /*b1a0*/  @!P0 BRA `(.L_x_65) ;  /* 0xfffffffc00f08947 */ /* 0x008fea000383ffff */
[----:B------:R-:W-:Y:S05]  /*b1b0*/  BRA `(.L_x_149) ;  /* 0xffffff8400f47947 */ /* 0x000fea000383ffff */
.L_x_68:
[----:B------:R-:W-:Y:S07]  /*b1c0*/  MOV R0, UR7 ;  /* 0x0000000700007c02 */ /* 0x000fee0008000f00 */
.L_x_150:
[----:B--2---:R2:W3:Y:S02]  /*b1d0*/  SYNCS.PHASECHK.TRANS64.TRYWAIT P0, [R0+URZ+0x78], R3 ;  /* 0x00007803000075a7 */ /* 0x0044e400080011ff */
[----:B---3--:R-:W-:Y:S05]  /*b1e0*/  @!P0 NANOSLEEP.SYNCS 0x989680 ;  /* 0x009896800000895d */ /* 0x008fea0003900000 */
[----:B------:R-:W3:Y:S02]  /*b1f0*/  @!P0 SYNCS.PHASECHK.TRANS64 P0, [R0+URZ+0x78], R3 ;  /* 0x00007803000085a7 */ /* 0x000ee400080010ff */
[----:B---3--:R-:W-:Y:S05]  /*b200*/  @!P0 BRA `(.L_x_150) ;  /* 0xfffffffc00f08947 */ /* 0x008fea000383ffff */
[----:B------:R-:W-:Y:S05]  /*b210*/  BRA `(.L_x_67) ;  /* 0xffffff8800d47947 */ /* 0x000fea000383ffff */
.L_x_71:
[----:B------:R-:W-:Y:S07]  /*b220*/  MOV R3, UR7 ;  /* 0x0000000700037c02 */ /* 0x000fee0008000f00 */
.L_x_151:
[----:B-1----:R1:W2:Y:S02]  /*b230*/  SYNCS.PHASECHK.TRANS64.TRYWAIT P0, [R3+URZ+0x50], R12 ;  /* 0x0000500c030075a7 */ /* 0x0022a400080011ff */
[----:B--2---:R-:W-:Y:S05]  /*b240*/  @!P0 NANOSLEEP.SYNCS 0x989680 ;  /* 0x009896800000895d */ /* 0x004fea0003900000 */
[----:B------:R-:W2:Y:S02]  /*b250*/  @!P0 SYNCS.PHASECHK.TRANS64 P0, [R3+URZ+0x50], R12 ;  /* 0x0000500c030085a7 */ /* 0x000ea400080010ff */
[----:B--2---:R-:W-:Y:S05]  /*b260*/  @!P0 BRA `(.L_x_151) ;  /* 0xfffffffc00f08947 */ /* 0x004fea000383ffff */
[----:B------:R-:W-:Y:S05]  /*b270*/  BRA `(.L_x_152) ;  /* 0xffffff8c004c7947 */ /* 0x000fea000383ffff */
.L_x_72:
[----:B-1----:R-:W-:Y:S07]  /*b280*/  MOV R3, UR7 ;  /* 0x0000000700037c02 */ /* 0x002fee0008000f00 */
.L_x_153:
[----:B-1----:R1:W2:Y:S02]  /*b290*/  SYNCS.PHASECHK.TRANS64.TRYWAIT P0, [R3+URZ+0x58], R12 ;  /* 0x0000580c030075a7 */ /* 0x0022a400080011ff */
[----:B--2---:R-:W-:Y:S05]  /*b2a0*/  @!P0 NANOSLEEP.SYNCS 0x989680 ;  /* 0x009896800000895d */ /* 0x004fea0003900000 */
[----:B------:R-:W2:Y:S02]  /*b2b0*/  @!P0 SYNCS.PHASECHK.TRANS64 P0, [R3+URZ+0x58], R12 ;  /* 0x0000580c030085a7 */ /* 0x000ea400080010ff */
[----:B--2---:R-:W-:Y:S05]  /*b2c0*/  @!P0 BRA `(.L_x_153) ;  /* 0xfffffffc00f08947 */ /* 0x004fea000383ffff */
[----:B------:R-:W-:Y:S05]  /*b2d0*/  BRA `(.L_x_154) ;  /* 0xffffff8c00887947 */ /* 0x000fea000383ffff */
.L_x_73:
[----:B-1----:R-:W-:Y:S07]  /*b2e0*/  MOV R3, UR7 ;  /* 0x0000000700037c02 */ /* 0x002fee0008000f00 */
.L_x_155:
[----:B-1----:R1:W2:Y:S02]  /*b2f0*/  SYNCS.PHASECHK.TRANS64.TRYWAIT P0, [R3+URZ+0x60], R12 ;  /* 0x0000600c030075a7 */ /* 0x0022a400080011ff */
[----:B--2---:R-:W-:Y:S05]  /*b300*/  @!P0 NANOSLEEP.SYNCS 0x989680 ;  /* 0x009896800000895d */ /* 0x004fea0003900000 */
[----:B------:R-:W2:Y:S02]  /*b310*/  @!P0 SYNCS.PHASECHK.TRANS64 P0, [R3+URZ+0x60], R12 ;  /* 0x0000600c030085a7 */ /* 0x000ea400080010ff */
[----:B--2---:R-:W-:Y:S05]  /*b320*/  @!P0 BRA `(.L_x_155) ;  /* 0xfffffffc00f08947 */ /* 0x004fea000383ffff */
[----:B------:R-:W-:Y:S05]  /*b330*/  BRA `(.L_x_156) ;  /* 0xffffff8c00d07947 */ /* 0x000fea000383ffff */
.L_x_74:
[----:B------:R-:W-:Y:S07]  /*b340*/  MOV R3, UR7 ;  /* 0x0000000700037c02 */ /* 0x000fee0008000f00 */
.L_x_157:
[----:B-1----:R1:W2:Y:S02]  /*b350*/  SYNCS.PHASECHK.TRANS64.TRYWAIT P0, [R3+URZ+0x68], R12 ;  /* 0x0000680c030075a7 */ /* 0x0022a400080011ff */
[----:B--2---:R-:W-:Y:S05]  /*b360*/  @!P0 NANOSLEEP.SYNCS 0x989680 ;  /* 0x009896800000895d */ /* 0x004fea0003900000 */
[----:B------:R-:W2:Y:S02]  /*b370*/  @!P0 SYNCS.PHASECHK.TRANS64 P0, [R3+URZ+0x68], R12 ;  /* 0x0000680c030085a7 */ /* 0x000ea400080010ff */
[----:B--2---:R-:W-:Y:S05]  /*b380*/  @!P0 BRA `(.L_x_157) ;  /* 0xfffffffc00f08947 */ /* 0x004fea000383ffff */
[----:B------:R-:W-:Y:S05]  /*b390*/  BRA `(.L_x_158) ;  /* 0xffffff9000587947 */ /* 0x000fea000383ffff */
.L_x_76:
[----:B------:R-:W-:-:S07]  /*b3a0*/  MOV R0, UR7 ;  /* 0x0000000700007c02 */ /* 0x000fce0008000f00 */
.L_x_159:
[----:B-1----:R1:W3:Y:S02]  /*b3b0*/  SYNCS.PHASECHK.TRANS64.TRYWAIT P0, [R0+URZ+0x50], R3 ;  /* 0x00005003000075a7 */ /* 0x0022e400080011ff */
[----:B---3--:R-:W-:Y:S05]  /*b3c0*/  @!P0 NANOSLEEP.SYNCS 0x989680 ;  /* 0x009896800000895d */ /* 0x008fea0003900000 */
[----:B------:R-:W3:Y:S02]  /*b3d0*/  @!P0 SYNCS.PHASECHK.TRANS64 P0, [R0+URZ+0x50], R3 ;  /* 0x00005003000085a7 */ /* 0x000ee400080010ff */
[----:B---3--:R-:W-:Y:S05]  /*b3e0*/  @!P0 BRA `(.L_x_159) ;  /* 0xfffffffc00f08947 */ /* 0x008fea000383ffff */
[----:B------:R-:W-:Y:S05]  /*b3f0*/  BRA `(.L_x_160) ;  /* 0xffffff9000c87947 */ /* 0x000fea000383ffff */
.L_x_77:
[----:B-1----:R-:W-:-:S07]  /*b400*/  MOV R0, UR7 ;  /* 0x0000000700007c02 */ /* 0x002fce0008000f00 */
.L_x_161:
[----:B-1----:R1:W3:Y:S02]  /*b410*/  SYNCS.PHASECHK.TRANS64.TRYWAIT P0, [R0+URZ+0x58], R3 ;  /* 0x00005803000075a7 */ /* 0x0022e400080011ff */
[----:B---3--:R-:W-:Y:S05]  /*b420*/  @!P0 NANOSLEEP.SYNCS 0x989680 ;  /* 0x009896800000895d */ /* 0x008fea0003900000 */
[----:B------:R-:W3:Y:S02]  /*b430*/  @!P0 SYNCS.PHASECHK.TRANS64 P0, [R0+URZ+0x58], R3 ;  /* 0x00005803000085a7 */ /* 0x000ee400080010ff */
[----:B---3--:R-:W-:Y:S05]  /*b440*/  @!P0 BRA `(.L_x_161) ;  /* 0xfffffffc00f08947 */ /* 0x008fea000383ffff */
[----:B------:R-:W-:Y:S05]  /*b450*/  BRA `(.L_x_162) ;  /* 0xffffff9000b87947 */ /* 0x000fea000383ffff */
.L_x_78:
[----:B-1----:R-:W-:-:S07]  /*b460*/  MOV R0, UR7 ;  /* 0x0000000700007c02 */ /* 0x002fce0008000f00 */
.L_x_163:
[----:B-1----:R1:W3:Y:S02]  /*b470*/  SYNCS.PHASECHK.TRANS64.TRYWAIT P0, [R0+URZ+0x60], R3 ;  /* 0x00006003000075a7 */ /* 0x0022e400080011ff */
[----:B---3--:R-:W-:Y:S05]  /*b480*/  @!P0 NANOSLEEP.SYNCS 0x989680 ;  /* 0x009896800000895d */ /* 0x008fea0003900000 */
[----:B------:R-:W3:Y:S02]  /*b490*/  @!P0 SYNCS.PHASECHK.TRANS64 P0, [R0+URZ+0x60], R3 ;  /* 0x00006003000085a7 */ /* 0x000ee400080010ff */
[----:B---3--:R-:W-:Y:S05]  /*b4a0*/  @!P0 BRA `(.L_x_163) ;  /* 0xfffffffc00f08947 */ /* 0x008fea000383ffff */
[----:B------:R-:W-:Y:S05]  /*b4b0*/  BRA `(.L_x_164) ;  /* 0xffffff9000a87947 */ /* 0x000fea000383ffff */
.L_x_80:
[----:B--2---:R2:W4:Y:S02]  /*b4c0*/  SYNCS.PHASECHK.TRANS64.TRYWAIT P0, [R0+URZ+0x80], R3 ;  /* 0x00008003000075a7 */ /* 0x00452400080011ff */
[----:B----4-:R-:W-:Y:S05]  /*b4d0*/  @!P0 NANOSLEEP.SYNCS 0x989680 ;  /* 0x009896800000895d */ /* 0x010fea0003900000 */
[----:B------:R-:W4:Y:S02]  /*b4e0*/  @!P0 SYNCS.PHASECHK.TRANS64 P0, [R0+URZ+0x80], R3 ;  /* 0x00008003000085a7 */ /* 0x000f2400080010ff */
[----:B----4-:R-:W-:Y:S05]  /*b4f0*/  @!P0 BRA `(.L_x_80) ;  /* 0xfffffffc00f08947 */ /* 0x010fea000383ffff */
[----:B------:R-:W-:Y:S05]  /*b500*/  BRA `(.L_x_165) ;  /* 0xffffff94007c7947 */ /* 0x000fea000383ffff */
.L_x_91:
[----:B-1----:R-:W-:Y:S04]  /*b510*/  MOV R3, UR48 ;  /* 0x0000003000037c02 */ /* 0x002fe80008000f00 */
[----:B------:R1:W3:Y:S03]  /*b520*/  SYNCS.PHASECHK.TRANS64.TRYWAIT P1, [R3+URZ+0x30], R4 ;  /* 0x00003004030075a7 */ /* 0x0002e600080211ff */
[----:B---3--:R-:W-:Y:S05]  /*b530*/  @!P1 NANOSLEEP.SYNCS 0x989680 ;  /* 0x009896800000995d */ /* 0x008fea0003900000 */
[----:B------:R-:W3:Y:S02]  /*b540*/  @!P1 SYNCS.PHASECHK.TRANS64 P1, [R3+URZ+0x30], R4 ;  /* 0x00003004030095a7 */ /* 0x000ee400080210ff */
[----:B---3--:R-:W-:Y:S05]  /*b550*/  @!P1 BRA `(.L_x_91) ;  /* 0xfffffffc00ec9947 */ /* 0x008fea000383ffff */
[----:B------:R-:W-:Y:S05]  /*b560*/  BRA `(.L_x_90) ;  /* 0xffffffa000d07947 */ /* 0x000fea000383ffff */
.L_x_93:
[----:B-1----:R1:W4:Y:S02]  /*b570*/  SYNCS.PHASECHK.TRANS64.TRYWAIT P0, [R87+URZ+0xa0], R0 ;  /* 0x0000a000570075a7 */ /* 0x00232400080011ff */
[----:B----4-:R-:W-:Y:S05]  /*b580*/  @!P0 NANOSLEEP.SYNCS 0x989680 ;  /* 0x009896800000895d */ /* 0x010fea0003900000 */
[----:B------:R-:W4:Y:S02]  /*b590*/  @!P0 SYNCS.PHASECHK.TRANS64 P0, [R87+URZ+0xa0], R0 ;  /* 0x0000a000570085a7 */ /* 0x000f2400080010ff */
[----:B----4-:R-:W-:Y:S05]  /*b5a0*/  @!P0 BRA `(.L_x_93) ;  /* 0xfffffffc00f08947 */ /* 0x010fea000383ffff */
[----:B------:R-:W-:Y:S05]  /*b5b0*/  BRA `(.L_x_92) ;  /* 0xffffffa400307947 */ /* 0x000fea000383ffff */
.L_x_102:
[----:B--2---:R2:W3:Y:S02]  /*b5c0*/  SYNCS.PHASECHK.TRANS64.TRYWAIT P0, [R3+URZ+0x30], R0 ;  /* 0x00003000030075a7 */ /* 0x0044e400080011ff */
[----:B---3--:R-:W-:Y:S05]  /*b5d0*/  @!P0 NANOSLEEP.SYNCS 0x989680 ;  /* 0x009896800000895d */ /* 0x008fea0003900000 */
[----:B------:R-:W3:Y:S02]  /*b5e0*/  @!P0 SYNCS.PHASECHK.TRANS64 P0, [R3+URZ+0x30], R0 ;  /* 0x00003000030085a7 */ /* 0x000ee400080010ff */
[----:B---3--:R-:W-:Y:S05]  /*b5f0*/  @!P0 BRA `(.L_x_102) ;  /* 0xfffffffc00f08947 */ /* 0x008fea000383ffff */
[----:B------:R-:W-:Y:S05]  /*b600*/  BRA `(.L_x_101) ;  /* 0xffffffb400f87947 */ /* 0x000fea000383ffff */
.L_x_110:
[----:B--2---:R2:W3:Y:S02]  /*b610*/  SYNCS.PHASECHK.TRANS64.TRYWAIT P0, [R0+URZ+0x30], R7 ;  /* 0x00003007000075a7 */ /* 0x0044e400080011ff */
[----:B---3--:R-:W-:Y:S05]  /*b620*/  @!P0 NANOSLEEP.SYNCS 0x989680 ;  /* 0x009896800000895d */ /* 0x008fea0003900000 */
[----:B------:R-:W3:Y:S02]  /*b630*/  @!P0 SYNCS.PHASECHK.TRANS64 P0, [R0+URZ+0x30], R7 ;  /* 0x00003007000085a7 */ /* 0x000ee400080010ff */
[----:B---3--:R-:W-:Y:S05]  /*b640*/  @!P0 BRA `(.L_x_110) ;  /* 0xfffffffc00f08947 */ /* 0x008fea000383ffff */
[----:B------:R-:W-:Y:S05]  /*b650*/  BRA `(.L_x_109) ;  /* 0xffffffc800ec7947 */ /* 0x000fea000383ffff */
.L_x_118:
[----:B-1----:R1:W2:Y:S02]  /*b660*/  SYNCS.PHASECHK.TRANS64.TRYWAIT P0, [R3+URZ+0x30], R0 ;  /* 0x00003000030075a7 */ /* 0x0022a400080011ff */
[----:B--2---:R-:W-:Y:S05]  /*b670*/  @!P0 NANOSLEEP.SYNCS 0x989680 ;  /* 0x009896800000895d */ /* 0x004fea0003900000 */
[----:B------:R-:W2:Y:S02]  /*b680*/  @!P0 SYNCS.PHASECHK.TRANS64 P0, [R3+URZ+0x30], R0 ;  /* 0x00003000030085a7 */ /* 0x000ea400080010ff */
[----:B--2---:R-:W-:Y:S05]  /*b690*/  @!P0 BRA `(.L_x_118) ;  /* 0xfffffffc00f08947 */ /* 0x004fea000383ffff */
[----:B------:R-:W-:Y:S05]  /*b6a0*/  BRA `(.L_x_117) ;  /* 0xffffffdc00e07947 */ /* 0x000fea000383ffff */
        .weak           $__internal_0_$__cuda_sm10x_tcgen05_guardrail_trap_col_being_dealloced_not_returned_by_alloc
        .type           $__internal_0_$__cuda_sm10x_tcgen05_guardrail_trap_col_being_dealloced_not_returned_by_alloc,@function
        .size           $__internal_0_$__cuda_sm10x_tcgen05_guardrail_trap_col_being_dealloced_not_returned_by_alloc,($__internal_1_$__cuda_sm10x_tcgen05_guardrail_trap_phase_invalid_during_alloc - $__internal_0_$__cuda_sm10x_tcgen05_guardrail_trap_col_being_dealloced_not_returned_by_alloc)
$__internal_0_$__cuda_sm10x_tcgen05_guardrail_trap_col_being_dealloced_not_returned_by_alloc:
[----:B------:R-:W-:Y:S05]  /*b6b0*/  BPT.TRAP 0x1 ;  /* 0x000000040000795c */ /* 0x000fea0000300000 */
[----:B------:R-:W-:-:S04]  /*b6c0*/  HFMA2 R3, -RZ, RZ, 0, 0 ;  /* 0x00000000ff037431 */ /* 0x000fc800000001ff */
[----:B------:R-:W-:Y:S05]  /*b6d0*/  RET.REL.NODEC R2 `(_ZN7cutlass13device_kernelINS_4gemm6kernel13GemmUniversalIN4cute5tupleIJiiiiEEENS1_10collective13CollectiveMmaINS1_35MainloopSm100TmaUmmaWarpSpecializedILi3ELi2ELi2ENS5_IJNS4_1CILi1EEESB_SB_EEEEENS5_IJNSA_ILi128EEENSA_ILi256EEENSA_ILi64EEEEEENS_6half_tENS5_IJlSB_lEEESI_SJ_NS4_8TiledMMAINS4_8MMA_AtomIJNS4_20SM100_MMA_F16BF16_SSISI_SI_fLi128ELi256ELNS4_4UMMA5MajorE0ELSO_0ELNSN_7ScaleInE0ELSP_0EEEEEENS4_6LayoutISC_NS5_IJNSA_ILi0EEEST_ST_EEEEENS5_IJNS4_10UnderscoreESW_SW_EEEEENS4_13SM90_TMA_LOADENS4_14ComposedLayoutINS4_7SwizzleILi3ELi4ELi3EEENS4_18smem_ptr_flag_bitsILi16EEENSS_INS5_IJNSA_ILi8EEESG_EEENS5_IJSG_SB_EEEEEEEvNS4_8identityESZ_S19_vS1A_EENS_8epilogue10collective18CollectiveEpilogueINS1C_23Sm100TmaWarpSpecializedILi4ELi2ELi64ELb1ELb0EEEJSH_NS5_IJNSS_ISE_SB_EENSS_ISG_SB_EEEEESI_SJ_SI_SJ_NS1C_6fusion15FusionCallbacksIS1G_NS1K_17LinearCombinationISI_fSI_fLNS_15FloatRoundStyleE2EEESH_S1J_JEEENS4_5SM1004TMEM4LOAD26SM100_TMEM_LOAD_32dp32b64xESZ_S19_NS4_39AutoVectorizingCopyWithAssumedAlignmentILi128EEENS4_14SM90_TMA_STOREES19_S1V_S1V_EEEvvEEEEvNT_6ParamsE) ;  /* 0xffffff4802487950 */ /* 0x000fea0003c3ffff */
        .weak           $__internal_1_$__cuda_sm10x_tcgen05_guardrail_trap_phase_invalid_during_alloc
        .type           $__internal_1_$__cuda_sm10x_tcgen05_guardrail_trap_phase_invalid_during_alloc,@function
        .size           $__internal_1_$__cuda_sm10x_tcgen05_guardrail_trap_phase_invalid_during_alloc,($__internal_2_$__cuda_sm10x_tcgen05_guardrail_trap_unallocated_columns_being_dealloced - $__internal_1_$__cuda_sm10x_tcgen05_guardrail_trap_phase_invalid_during_alloc)
$__internal_1_$__cuda_sm10x_tcgen05_guardrail_trap_phase_invalid_during_alloc:
[----:B------:R-:W-:Y:S05]  /*b6e0*/  BPT.TRAP 0x1 ;  /* 0x000000040000795c */ /* 0x000fea0000300000 */
[----:B------:R-:W-:-:S04]  /*b6f0*/  MOV R3, 0x0 ;  /* 0x0000000000037802 */ /* 0x000fc80000000f00 */
[----:B------:R-:W-:Y:S05]  /*b700*/  RET.REL.NODEC R2 `(_ZN7cutlass13device_kernelINS_4gemm6kernel13GemmUniversalIN4cute5tupleIJiiiiEEENS1_10collective13CollectiveMmaINS1_35MainloopSm100TmaUmmaWarpSpecializedILi3ELi2ELi2ENS5_IJNS4_1CILi1EEESB_SB_EEEEENS5_IJNSA_ILi128EEENSA_ILi256EEENSA_ILi64EEEEEENS_6half_tENS5_IJlSB_lEEESI_SJ_NS4_8TiledMMAINS4_8MMA_AtomIJNS4_20SM100_MMA_F16BF16_SSISI_SI_fLi128ELi256ELNS4_4UMMA5MajorE0ELSO_0ELNSN_7ScaleInE0ELSP_0EEEEEENS4_6LayoutISC_NS5_IJNSA_ILi0EEEST_ST_EEEEENS5_IJNS4_10UnderscoreESW_SW_EEEEENS4_13SM90_TMA_LOADENS4_14ComposedLayoutINS4_7SwizzleILi3ELi4ELi3EEENS4_18smem_ptr_flag_bitsILi16EEENSS_INS5_IJNSA_ILi8EEESG_EEENS5_IJSG_SB_EEEEEEEvNS4_8identityESZ_S19_vS1A_EENS_8epilogue10collective18CollectiveEpilogueINS1C_23Sm100TmaWarpSpecializedILi4ELi2ELi64ELb1ELb0EEEJSH_NS5_IJNSS_ISE_SB_EENSS_ISG_SB_EEEEESI_SJ_SI_SJ_NS1C_6fusion15FusionCallbacksIS1G_NS1K_17LinearCombinationISI_fSI_fLNS_15FloatRoundStyleE2EEESH_S1J_JEEENS4_5SM1004TMEM4LOAD26SM100_TMEM_LOAD_32dp32b64xESZ_S19_NS4_39AutoVectorizingCopyWithAssumedAlignmentILi128EEENS4_14SM90_TMA_STOREES19_S1V_S1V_EEEvvEEEEvNT_6ParamsE) ;  /* 0xffffff48023c7950 */ /* 0x000fea0003c3ffff */
        .weak           $__internal_2_$__cuda_sm10x_tcgen05_guardrail_trap_unallocated_columns_being_dealloced
        .type           $__internal_2_$__cuda_sm10x_tcgen05_guardrail_trap_unallocated_columns_being_dealloced,@function
        .size           $__internal_2_$__cuda_sm10x_tcgen05_guardrail_trap_unallocated_columns_being_dealloced,(.L_x_167 - $__internal_2_$__cuda_sm10x_tcgen05_guardrail_trap_unallocated_columns_being_dealloced)
$__internal_2_$__cuda_sm10x_tcgen05_guardrail_trap_unallocated_columns_being_dealloced:
[----:B------:R-:W-:Y:S05]  /*b710*/  BPT.TRAP 0x1 ;  /* 0x000000040000795c */ /* 0x000fea0000300000 */
[----:B------:R-:W-:-:S04]  /*b720*/  HFMA2 R3, -RZ, RZ, 0, 0 ;  /* 0x00000000ff037431 */ /* 0x000fc800000001ff */
[----:B------:R-:W-:Y:S05]  /*b730*/  RET.REL.NODEC R2 `(_ZN7cutlass13device_kernelINS_4gemm6kernel13GemmUniversalIN4cute5tupleIJiiiiEEENS1_10collective13CollectiveMmaINS1_35MainloopSm100TmaUmmaWarpSpecializedILi3ELi2ELi2ENS5_IJNS4_1CILi1EEESB_SB_EEEEENS5_IJNSA_ILi128EEENSA_ILi256EEENSA_ILi64EEEEEENS_6half_tENS5_IJlSB_lEEESI_SJ_NS4_8TiledMMAINS4_8MMA_AtomIJNS4_20SM100_MMA_F16BF16_SSISI_SI_fLi128ELi256ELNS4_4UMMA5MajorE0ELSO_0ELNSN_7ScaleInE0ELSP_0EEEEEENS4_6LayoutISC_NS5_IJNSA_ILi0EEEST_ST_EEEEENS5_IJNS4_10UnderscoreESW_SW_EEEEENS4_13SM90_TMA_LOADENS4_14ComposedLayoutINS4_7SwizzleILi3ELi4ELi3EEENS4_18smem_ptr_flag_bitsILi16EEENSS_INS5_IJNSA_ILi8EEESG_EEENS5_IJSG_SB_EEEEEEEvNS4_8identityESZ_S19_vS1A_EENS_8epilogue10collective18CollectiveEpilogueINS1C_23Sm100TmaWarpSpecializedILi4ELi2ELi64ELb1ELb0EEEJSH_NS5_IJNSS_ISE_SB_EENSS_ISG_SB_EEEEESI_SJ_SI_SJ_NS1C_6fusion15FusionCallbacksIS1G_NS1K_17LinearCombinationISI_fSI_fLNS_15FloatRoundStyleE2EEESH_S1J_JEEENS4_5SM1004TMEM4LOAD26SM100_TMEM_LOAD_32dp32b64xESZ_S19_NS4_39AutoVectorizingCopyWithAssumedAlignmentILi128EEENS4_14SM90_TMA_STOREES19_S1V_S1V_EEEvvEEEEvNT_6ParamsE) ;  /* 0xffffff4802307950 */ /* 0x000fea0003c3ffff */
.L_x_166:
[----:B------:R-:W-:-:S00]  /*b740*/  BRA `(.L_x_166) ;  /* 0xfffffffc00fc7947 */ /* 0x000fc0000383ffff */
[----:B------:R-:W-:-:S00]  /*b750*/  NOP ;  /* 0x0000000000007918 */ /* 0x000fc00000000000 */
        /* <DEDUP_REMOVED lines=10> */
.L_x_167:


//--------------------- .nv.global.init           --------------------------
	.section	.nv.global.init,"aw",@progbits
.nv.global.init:
	.type		$str$27,@object
	.size		$str$27,($str$28 - $str$27)
$str$27:
        /*0000*/ 	.byte	0x28, 0x61, 0x64, 0x64, 0x72, 0x65, 0x73, 0x73, 0x20, 0x26, 0x20, 0x6d, 0x61, 0x73, 0x6b, 0x29
        /*0010*/ 	.byte	0x20, 0x3d, 0x3d, 0x20, 0x30, 0x00
	.type		$str$28,@object
	.size		$str$28,($str$26 - $str$28)
$str$28:
        /*0016*/ 	.byte	0x2f, 0x74, 0x6d, 0x70, 0x2f, 0x63, 0x75, 0x74, 0x6c, 0x61, 0x73, 0x73, 0x5f, 0x73, 0x77, 0x65
        /*0026*/ 	.byte	0x65, 0x70, 0x5f, 0x73, 0x72, 0x63, 0x2f, 0x69, 0x6e, 0x63, 0x6c, 0x75, 0x64, 0x65, 0x2f, 0x63
        /*0036*/ 	.byte	0x75, 0x74, 0x65, 0x2f, 0x70, 0x6f, 0x69, 0x6e, 0x74, 0x65, 0x72, 0x5f, 0x66, 0x6c, 0x61, 0x67
        /*0046*/ 	.byte	0x67, 0x65, 0x64, 0x2e, 0x68, 0x70, 0x70, 0x00
	.type		$str$26,@object
	.size		$str$26,($str$25 - $str$26)
$str$26:
        /*004e*/ 	.byte	0x2f, 0x74, 0x6d, 0x70, 0x2f, 0x63, 0x75, 0x74, 0x6c, 0x61, 0x73, 0x73, 0x5f, 0x73, 0x77, 0x65
        /*005e*/ 	.byte	0x65, 0x70, 0x5f, 0x73, 0x72, 0x63, 0x2f, 0x69, 0x6e, 0x63, 0x6c, 0x75, 0x64, 0x65, 0x2f, 0x63
        /*006e*/ 	.byte	0x75, 0x74, 0x65, 0x2f, 0x61, 0x74, 0x6f, 0x6d, 0x2f, 0x63, 0x6f, 0x70, 0x79, 0x5f, 0x74, 0x72
        /*007e*/ 	.byte	0x61, 0x69, 0x74, 0x73, 0x5f, 0x73, 0x6d, 0x31, 0x30, 0x30, 0x2e, 0x68, 0x70, 0x70, 0x00
	.type		$str$25,@object
	.size		$str$25,(__unnamed_1 - $str$25)
$str$25:
        /*008d*/ 	.byte	0x28, 0x28, 0x75, 0x69, 0x6e, 0x74, 0x33, 0x32, 0x5f, 0x74, 0x28, 0x74, 0x68, 0x72, 0x65, 0x61
        /*009d*/ 	.byte	0x64, 0x49, 0x64, 0x78, 0x2e, 0x78, 0x29, 0x20, 0x2f, 0x20, 0x33, 0x32, 0x29, 0x20, 0x25, 0x20
        /*00ad*/ 	.byte	0x34, 0x29, 0x20, 0x3d, 0x3d, 0x20, 0x28, 0x28, 0x28, 0x74, 0x6d, 0x65, 0x6d, 0x5f, 0x61, 0x64
        /*00bd*/ 	.byte	0x64, 0x72, 0x20, 0x3e, 0x3e, 0x20, 0x31, 0x36, 0x29, 0x20, 0x2f, 0x20, 0x33, 0x32, 0x29, 0x20
        /*00cd*/ 	.byte	0x25, 0x20, 0x34, 0x29, 0x00
	.type		__unnamed_1,@object
	.size		__unnamed_1,(__unnamed_2 - __unnamed_1)
__unnamed_1:
        /*00d2*/ 	.byte	0x61, 0x75, 0x74, 0x6f, 0x20, 0x63, 0x75, 0x74, 0x65, 0x3a, 0x3a, 0x61, 0x73, 0x5f, 0x70, 0x6f
        /* <DEDUP_REMOVED lines=24> */
        /*0262*/ 	.byte	0x3e, 0x3e, 0x3e, 0x3e, 0x5d, 0x00
	.type		__unnamed_2,@object
	.size		__unnamed_2,(.L_2 - __unnamed_2)
__unnamed_2:
        /* <DEDUP_REMOVED lines=43> */
        /*0518*/ 	.byte	0x74, 0x65, 0x3a, 0x3a, 0x43, 0x3c, 0x30, 0x3e, 0x3e, 0x3e, 0x3e, 0x5d, 0x00
.L_2:


//--------------------- .nv.shared._ZN7cutlass13device_kernelINS_4gemm6kernel13GemmUniversalIN4cute5tupleIJiiiiEEENS1_10collective13CollectiveMmaINS1_35MainloopSm100TmaUmmaWarpSpecializedILi3ELi2ELi2ENS5_IJNS4_1CILi1EEESB_SB_EEEEENS5_IJNSA_ILi128EEENSA_ILi256EEENSA_ILi64EEEEEENS_6half_tENS5_IJlSB_lEEESI_SJ_NS4_8TiledMMAINS4_8MMA_AtomIJNS4_20SM100_MMA_F16BF16_SSISI_SI_fLi128ELi256ELNS4_4UMMA5MajorE0ELSO_0ELNSN_7ScaleInE0ELSP_0EEEEEENS4_6LayoutISC_NS5_IJNSA_ILi0EEEST_ST_EEEEENS5_IJNS4_10UnderscoreESW_SW_EEEEENS4_13SM90_TMA_LOADENS4_14ComposedLayoutINS4_7SwizzleILi3ELi4ELi3EEENS4_18smem_ptr_flag_bitsILi16EEENSS_INS5_IJNSA_ILi8EEESG_EEENS5_IJSG_SB_EEEEEEEvNS4_8identityESZ_S19_vS1A_EENS_8epilogue10collective18CollectiveEpilogueINS1C_23Sm100TmaWarpSpecializedILi4ELi2ELi64ELb1ELb0EEEJSH_NS5_IJNSS_ISE_SB_EENSS_ISG_SB_EEEEESI_SJ_SI_SJ_NS1C_6fusion15FusionCallbacksIS1G_NS1K_17LinearCombinationISI_fSI_fLNS_15FloatRoundStyleE2EEESH_S1J_JEEENS4_5SM1004TMEM4LOAD26SM100_TMEM_LOAD_32dp32b64xESZ_S19_NS4_39AutoVectorizingCopyWithAssumedAlignmentILi128EEENS4_14SM90_TMA_STOREES19_S1V_S1V_EEEvvEEEEvNT_6ParamsE --------------------------
	.section	.nv.shared._ZN7cutlass13device_kernelINS_4gemm6kernel13GemmUniversalIN4cute5tupleIJiiiiEEENS1_10collective13CollectiveMmaINS1_35MainloopSm100TmaUmmaWarpSpecializedILi3ELi2ELi2ENS5_IJNS4_1CILi1EEESB_SB_EEEEENS5_IJNSA_ILi128EEENSA_ILi256EEENSA_ILi64EEEEEENS_6half_tENS5_IJlSB_lEEESI_SJ_NS4_8TiledMMAINS4_8MMA_AtomIJNS4_20SM100_MMA_F16BF16_SSISI_SI_fLi128ELi256ELNS4_4UMMA5MajorE0ELSO_0ELNSN_7ScaleInE0ELSP_0EEEEEENS4_6LayoutISC_NS5_IJNSA_ILi0EEEST_ST_EEEEENS5_IJNS4_10UnderscoreESW_SW_EEEEENS4_13SM90_TMA_LOADENS4_14ComposedLayoutINS4_7SwizzleILi3ELi4ELi3EEENS4_18smem_ptr_flag_bitsILi16EEENSS_INS5_IJNSA_ILi8EEESG_EEENS5_IJSG_SB_EEEEEEEvNS4_8identityESZ_S19_vS1A_EENS_8epilogue10collective18CollectiveEpilogueINS1C_23Sm100TmaWarpSpecializedILi4ELi2ELi64ELb1ELb0EEEJSH_NS5_IJNSS_ISE_SB_EENSS_ISG_SB_EEEEESI_SJ_SI_SJ_NS1C_6fusion15FusionCallbacksIS1G_NS1K_17LinearCombinationISI_fSI_fLNS_15FloatRoundStyleE2EEESH_S1J_JEEENS4_5SM1004TMEM4LOAD26SM100_TMEM_LOAD_32dp32b64xESZ_S19_NS4_39AutoVectorizingCopyWithAssumedAlignmentILi128EEENS4_14SM90_TMA_STOREES19_S1V_S1V_EEEvvEEEEvNT_6ParamsE,"aw",@nobits
	.sectionflags	@""
	.align	16
	.zero		1024


//--------------------- .nv.shared.reserved.0     --------------------------
	.section	.nv.shared.reserved.0,"aw",@nobits
	.weak		__nv_reservedSMEM_offset_0_alias
	.size		__nv_reservedSMEM_offset_0_alias, 0, 64
	.other		__nv_reservedSMEM_offset_0_alias,@"STO_CUDA_RESERVED_SHARED STV_DEFAULT"
__nv_reservedSMEM_offset_0_alias:
	.zero		0
.nv.shared.reserved.0:
	.zero		64
	.weak		__nv_reservedSMEM_tcgen05_partition
	.type		__nv_reservedSMEM_tcgen05_partition,@object
	.size		__nv_reservedSMEM_tcgen05_partition,(.L_0 - __nv_reservedSMEM_tcgen05_partition)
__nv_reservedSMEM_tcgen05_partition:
	.zero		32
.L_0:


//--------------------- .nv.global                --------------------------
	.section	.nv.global,"aw",@nobits
.nv.global:
	.type		_ZN40_INTERNAL_f40ceaa6_4_k_cu_39017590_346864cute1_E,@object
	.size		_ZN40_INTERNAL_f40ceaa6_4_k_cu_39017590_346864cute1_E,(_ZN40_INTERNAL_f40ceaa6_4_k_cu_39017590_346864cuda3std3__45__cpo6cbeginE - _ZN40_INTERNAL_f40ceaa6_4_k_cu_39017590_346864cute1_E)
_ZN40_INTERNAL_f40ceaa6_4_k_cu_39017590_346864cute1_E:
	.zero		1
	.type		_ZN40_INTERNAL_f40ceaa6_4_k_cu_39017590_346864cuda3std3__45__cpo6cbeginE,@object
	.size		_ZN40_INTERNAL_f40ceaa6_4_k_cu_39017590_346864cuda3std3__45__cpo6cbeginE,(_ZN40_INTERNAL_f40ceaa6_4_k_cu_39017590_346864cuda3std3__48in_placeE - _ZN40_INTERNAL_f40ceaa6_4_k_cu_39017590_346864cuda3std3__45__cpo6cbeginE)
_ZN40_INTERNAL_f40ceaa6_4_k_cu_39017590_346864cuda3std3__45__cpo6cbeginE:
	.zero		1
	.type		_ZN40_INTERNAL_f40ceaa6_4_k_cu_39017590_346864cuda3std3__48in_placeE,@object
	.size		_ZN40_INTERNAL_f40ceaa6_4_k_cu_39017590_346864cuda3std3__48in_placeE,(_ZN40_INTERNAL_f40ceaa6_4_k_cu_39017590_346864cuda3std6ranges3__45__cpo9iter_moveE - _ZN40_INTERNAL_f40ceaa6_4_k_cu_39017590_346864cuda3std3__48in_placeE)
_ZN40_INTERNAL_f40ceaa6_4_k_cu_39017590_346864cuda3std3__48in_placeE:
	.zero		1
	.type		_ZN40_INTERNAL_f40ceaa6_4_k_cu_39017590_346864cuda3std6ranges3__45__cpo9iter_moveE,@object
	.size		_ZN40_INTERNAL_f40ceaa6_4_k_cu_39017590_346864cuda3std6ranges3__45__cpo9iter_moveE,(_ZN40_INTERNAL_f40ceaa6_4_k_cu_39017590_346864cuda3std3__45__cpo5beginE - _ZN40_INTERNAL_f40ceaa6_4_k_cu_39017590_346864cuda3std6ranges3__45__cpo9iter_moveE)
_ZN40_INTERNAL_f40ceaa6_4_k_cu_39017590_346864cuda3std6ranges3__45__cpo9iter_moveE:
	.zero		1
	.type		_ZN40_INTERNAL_f40ceaa6_4_k_cu_39017590_346864cuda3std3__45__cpo5beginE,@object
	.size		_ZN40_INTERNAL_f40ceaa6_4_k_cu_39017590_346864cuda3std3__45__cpo5beginE,(_ZN40_INTERNAL_f40ceaa6_4_k_cu_39017590_346864cuda3std3__442_GLOBAL__N__f40ceaa6_4_k_cu_39017590_346866ignoreE - _ZN40_INTERNAL_f40ceaa6_4_k_cu_39017590_346864cuda3std3__45__cpo5beginE)
_ZN40_INTERNAL_f40ceaa6_4_k_cu_39017590_346864cuda3std3__45__cpo5beginE:
	.zero		1
	.type		_ZN40_INTERNAL_f40ceaa6_4_k_cu_39017590_346864cuda3std3__442_GLOBAL__N__f40ceaa6_4_k_cu_39017590_346866ignoreE,@object
	.size		_ZN40_INTERNAL_f40ceaa6_4_k_cu_39017590_346864cuda3std3__442_GLOBAL__N__f40ceaa6_4_k_cu_39017590_346866ignoreE,(_ZN40_INTERNAL_f40ceaa6_4_k_cu_39017590_346864cute7productE - _ZN40_INTERNAL_f40ceaa6_4_k_cu_39017590_346864cuda3std3__442_GLOBAL__N__f40ceaa6_4_k_cu_39017590_346866ignoreE)
_ZN40_INTERNAL_f40ceaa6_4_k_cu_39017590_346864cuda3std3__442_GLOBAL__N__f40ceaa6_4_k_cu_39017590_346866ignoreE:
	.zero		1
	.type		_ZN40_INTERNAL_f40ceaa6_4_k_cu_39017590_346864cute7productE,@object
	.size		_ZN40_INTERNAL_f40ceaa6_4_k_cu_39017590_346864cute7productE,(_ZN40_INTERNAL_f40ceaa6_4_k_cu_39017590_346864cuda3std3__45__cpo3endE - _ZN40_INTERNAL_f40ceaa6_4_k_cu_39017590_346864cute7productE)
_ZN40_INTERNAL_f40ceaa6_4_k_cu_39017590_346864cute7productE:
	.zero		1
	.type		_ZN40_INTERNAL_f40ceaa6_4_k_cu_39017590_346864cuda3std3__45__cpo3endE,@object
	.size		_ZN40_INTERNAL_f40ceaa6_4_k_cu_39017590_346864cuda3std3__45__cpo3endE,(_ZN40_INTERNAL_f40ceaa6_4_k_cu_39017590_346864cuda3std3__419piecewise_constructE - _ZN40_INTERNAL_f40ceaa6_4_k_cu_39017590_346864cuda3std3__45__cpo3endE)
_ZN40_INTERNAL_f40ceaa6_4_k_cu_39017590_346864cuda3std3__45__cpo3endE:
	.zero		1
	.type		_ZN40_INTERNAL_f40ceaa6_4_k_cu_39017590_346864cuda3std3__419piecewise_constructE,@object
	.size		_ZN40_INTERNAL_f40ceaa6_4_k_cu_39017590_346864cuda3std3__419piecewise_constructE,(_ZN40_INTERNAL_f40ceaa6_4_k_cu_39017590_346864cuda3std3__45__cpo4cendE - _ZN40_INTERNAL_f40ceaa6_4_k_cu_39017590_346864cuda3std3__419piecewise_constructE)
_ZN40_INTERNAL_f40ceaa6_4_k_cu_39017590_346864cuda3std3__419piecewise_constructE:
	.zero		1
	.type		_ZN40_INTERNAL_f40ceaa6_4_k_cu_39017590_346864cuda3std3__45__cpo4cendE,@object
	.size		_ZN40_INTERNAL_f40ceaa6_4_k_cu_39017590_346864cuda3std3__45__cpo4cendE,(_ZN40_INTERNAL_f40ceaa6_4_k_cu_39017590_346864cuda3std6ranges3__45__cpo4swapE - _ZN40_INTERNAL_f40ceaa6_4_k_cu_39017590_346864cuda3std3__45__cpo4cendE)
_ZN40_INTERNAL_f40ceaa6_4_k_cu_39017590_346864cuda3std3__45__cpo4cendE:
	.zero		1
	.type		_ZN40_INTERNAL_f40ceaa6_4_k_cu_39017590_346864cuda3std6ranges3__45__cpo4swapE,@object
	.size		_ZN40_INTERNAL_f40ceaa6_4_k_cu_39017590_346864cuda3std6ranges3__45__cpo4swapE,(.L_10 - _ZN40_INTERNAL_f40ceaa6_4_k_cu_39017590_346864cuda3std6ranges3__45__cpo4swapE)
_ZN40_INTERNAL_f40ceaa6_4_k_cu_39017590_346864cuda3std6ranges3__45__cpo4swapE:
	.zero		1
.L_10:


//--------------------- .nv.constant0._ZN7cutlass13device_kernelINS_4gemm6kernel13GemmUniversalIN4cute5tupleIJiiiiEEENS1_10collective13CollectiveMmaINS1_35MainloopSm100TmaUmmaWarpSpecializedILi3ELi2ELi2ENS5_IJNS4_1CILi1EEESB_SB_EEEEENS5_IJNSA_ILi128EEENSA_ILi256EEENSA_ILi64EEEEEENS_6half_tENS5_IJlSB_lEEESI_SJ_NS4_8TiledMMAINS4_8MMA_AtomIJNS4_20SM100_MMA_F16BF16_SSISI_SI_fLi128ELi256ELNS4_4UMMA5MajorE0ELSO_0ELNSN_7ScaleInE0ELSP_0EEEEEENS4_6LayoutISC_NS5_IJNSA_ILi0EEEST_ST_EEEEENS5_IJNS4_10UnderscoreESW_SW_EEEEENS4_13SM90_TMA_LOADENS4_14ComposedLayoutINS4_7SwizzleILi3ELi4ELi3EEENS4_18smem_ptr_flag_bitsILi16EEENSS_INS5_IJNSA_ILi8EEESG_EEENS5_IJSG_SB_EEEEEEEvNS4_8identityESZ_S19_vS1A_EENS_8epilogue10collective18CollectiveEpilogueINS1C_23Sm100TmaWarpSpecializedILi4ELi2ELi64ELb1ELb0EEEJSH_NS5_IJNSS_ISE_SB_EENSS_ISG_SB_EEEEESI_SJ_SI_SJ_NS1C_6fusion15FusionCallbacksIS1G_NS1K_17LinearCombinationISI_fSI_fLNS_15FloatRoundStyleE2EEESH_S1J_JEEENS4_5SM1004TMEM4LOAD26SM100_TMEM_LOAD_32dp32b64xESZ_S19_NS4_39AutoVectorizingCopyWithAssumedAlignmentILi128EEENS4_14SM90_TMA_STOREES19_S1V_S1V_EEEvvEEEEvNT_6ParamsE --------------------------
	.section	.nv.constant0._ZN7cutlass13device_kernelINS_4gemm6kernel13GemmUniversalIN4cute5tupleIJiiiiEEENS1_10collective13CollectiveMmaINS1_35MainloopSm100TmaUmmaWarpSpecializedILi3ELi2ELi2ENS5_IJNS4_1CILi1EEESB_SB_EEEEENS5_IJNSA_ILi128EEENSA_ILi256EEENSA_ILi64EEEEEENS_6half_tENS5_IJlSB_lEEESI_SJ_NS4_8TiledMMAINS4_8MMA_AtomIJNS4_20SM100_MMA_F16BF16_SSISI_SI_fLi128ELi256ELNS4_4UMMA5MajorE0ELSO_0ELNSN_7ScaleInE0ELSP_0EEEEEENS4_6LayoutISC_NS5_IJNSA_ILi0EEEST_ST_EEEEENS5_IJNS4_10UnderscoreESW_SW_EEEEENS4_13SM90_TMA_LOADENS4_14ComposedLayoutINS4_7SwizzleILi3ELi4ELi3EEENS4_18smem_ptr_flag_bitsILi16EEENSS_INS5_IJNSA_ILi8EEESG_EEENS5_IJSG_SB_EEEEEEEvNS4_8identityESZ_S19_vS1A_EENS_8epilogue10collective18CollectiveEpilogueINS1C_23Sm100TmaWarpSpecializedILi4ELi2ELi64ELb1ELb0EEEJSH_NS5_IJNSS_ISE_SB_EENSS_ISG_SB_EEEEESI_SJ_SI_SJ_NS1C_6fusion15FusionCallbacksIS1G_NS1K_17LinearCombinationISI_fSI_fLNS_15FloatRoundStyleE2EEESH_S1J_JEEENS4_5SM1004TMEM4LOAD26SM100_TMEM_LOAD_32dp32b64xESZ_S19_NS4_39AutoVectorizingCopyWithAssumedAlignmentILi128EEENS4_14SM90_TMA_STOREES19_S1V_S1V_EEEvvEEEEvNT_6ParamsE,"a",@progbits
	.sectionflags	@""
	.align	4
.nv.constant0._ZN7cutlass13device_kernelINS_4gemm6kernel13GemmUniversalIN4cute5tupleIJiiiiEEENS1_10collective13CollectiveMmaINS1_35MainloopSm100TmaUmmaWarpSpecializedILi3ELi2ELi2ENS5_IJNS4_1CILi1EEESB_SB_EEEEENS5_IJNSA_ILi128EEENSA_ILi256EEENSA_ILi64EEEEEENS_6half_tENS5_IJlSB_lEEESI_SJ_NS4_8TiledMMAINS4_8MMA_AtomIJNS4_20SM100_MMA_F16BF16_SSISI_SI_fLi128ELi256ELNS4_4UMMA5MajorE0ELSO_0ELNSN_7ScaleInE0ELSP_0EEEEEENS4_6LayoutISC_NS5_IJNSA_ILi0EEEST_ST_EEEEENS5_IJNS4_10UnderscoreESW_SW_EEEEENS4_13SM90_TMA_LOADENS4_14ComposedLayoutINS4_7SwizzleILi3ELi4ELi3EEENS4_18smem_ptr_flag_bitsILi16EEENSS_INS5_IJNSA_ILi8EEESG_EEENS5_IJSG_SB_EEEEEEEvNS4_8identityESZ_S19_vS1A_EENS_8epilogue10collective18CollectiveEpilogueINS1C_23Sm100TmaWarpSpecializedILi4ELi2ELi64ELb1ELb0EEEJSH_NS5_IJNSS_ISE_SB_EENSS_ISG_SB_EEEEESI_SJ_SI_SJ_NS1C_6fusion15FusionCallbacksIS1G_NS1K_17LinearCombinationISI_fSI_fLNS_15FloatRoundStyleE2EEESH_S1J_JEEENS4_5SM1004TMEM4LOAD26SM100_TMEM_LOAD_32dp32b64xESZ_S19_NS4_39AutoVectorizingCopyWithAssumedAlignmentILi128EEENS4_14SM90_TMA_STOREES19_S1V_S1V_EEEvvEEEEvNT_6ParamsE:
	.zero		2944


//--------------------- SYMBOLS --------------------------

	.type		.nv.reservedSmem.offset0,@object
	.size		.nv.reservedSmem.offset0,0x4
	.type		.nv.reservedSmem.cap,@object
	.size		.nv.reservedSmem.cap,0x4
	.type		__assertfail,@function
